//
// Generated by NVIDIA NVVM Compiler
//
// Compiler Build ID: CL-36424714
// Cuda compilation tools, release 13.0, V13.0.88
// Based on NVVM 20.0.0
//

.version 9.0
.target sm_100
.address_size 64

	// .globl	m2p_rectmesh2d_scalar

.visible .entry m2p_rectmesh2d_scalar(
	.param .u32 m2p_rectmesh2d_scalar_param_0,
	.param .u64 .ptr .align 1 m2p_rectmesh2d_scalar_param_1,
	.param .u64 .ptr .align 1 m2p_rectmesh2d_scalar_param_2,
	.param .f64 m2p_rectmesh2d_scalar_param_3,
	.param .f64 m2p_rectmesh2d_scalar_param_4,
	.param .f64 m2p_rectmesh2d_scalar_param_5,
	.param .f64 m2p_rectmesh2d_scalar_param_6,
	.param .u32 m2p_rectmesh2d_scalar_param_7,
	.param .u32 m2p_rectmesh2d_scalar_param_8,
	.param .u64 .ptr .align 1 m2p_rectmesh2d_scalar_param_9,
	.param .u64 .ptr .align 1 m2p_rectmesh2d_scalar_param_10
)
{
	.reg .pred 	%p<7>;
	.reg .b32 	%r<17>;
	.reg .b64 	%rd<21>;
	.reg .b64 	%fd<36>;

	ld.param.u32 	%r6, [m2p_rectmesh2d_scalar_param_0];
	ld.param.u64 	%rd3, [m2p_rectmesh2d_scalar_param_1];
	ld.param.u64 	%rd4, [m2p_rectmesh2d_scalar_param_2];
	ld.param.f64 	%fd5, [m2p_rectmesh2d_scalar_param_3];
	ld.param.f64 	%fd6, [m2p_rectmesh2d_scalar_param_4];
	ld.param.f64 	%fd7, [m2p_rectmesh2d_scalar_param_5];
	ld.param.f64 	%fd8, [m2p_rectmesh2d_scalar_param_6];
	ld.param.u32 	%r4, [m2p_rectmesh2d_scalar_param_7];
	ld.param.u32 	%r5, [m2p_rectmesh2d_scalar_param_8];
	ld.param.u64 	%rd2, [m2p_rectmesh2d_scalar_param_9];
	ld.param.u64 	%rd5, [m2p_rectmesh2d_scalar_param_10];
	cvta.to.global.u64 	%rd1, %rd5;
	cvta.to.global.u64 	%rd6, %rd4;
	cvta.to.global.u64 	%rd7, %rd3;
	mov.u32 	%r7, %ctaid.x;
	mov.u32 	%r8, %ntid.x;
	mov.u32 	%r9, %ntid.y;
	mov.u32 	%r10, %tid.y;
	mov.u32 	%r11, %tid.x;
	mad.lo.s32 	%r12, %r9, %r7, %r10;
	mad.lo.s32 	%r1, %r12, %r8, %r11;
	mul.wide.s32 	%rd8, %r1, 8;
	add.s64 	%rd9, %rd7, %rd8;
	ld.global.f64 	%fd9, [%rd9];
	sub.f64 	%fd10, %fd9, %fd5;
	div.rn.f64 	%fd11, %fd10, %fd7;
	cvt.rmi.f64.f64 	%fd12, %fd11;
	cvt.rzi.s32.f64 	%r2, %fd12;
	add.s64 	%rd10, %rd6, %rd8;
	ld.global.f64 	%fd13, [%rd10];
	sub.f64 	%fd14, %fd13, %fd6;
	div.rn.f64 	%fd15, %fd14, %fd8;
	cvt.rmi.f64.f64 	%fd16, %fd15;
	cvt.rzi.s32.f64 	%r3, %fd16;
	cvt.rn.f64.s32 	%fd17, %r2;
	fma.rn.f64 	%fd18, %fd7, %fd17, %fd5;
	sub.f64 	%fd19, %fd9, %fd18;
	cvt.rn.f64.s32 	%fd20, %r3;
	fma.rn.f64 	%fd21, %fd8, %fd20, %fd6;
	sub.f64 	%fd22, %fd13, %fd21;
	div.rn.f64 	%fd1, %fd19, %fd7;
	mov.f64 	%fd23, 0d3FF0000000000000;
	sub.f64 	%fd2, %fd23, %fd1;
	div.rn.f64 	%fd3, %fd22, %fd8;
	sub.f64 	%fd4, %fd23, %fd3;
	setp.ge.s32 	%p1, %r1, %r6;
	@%p1 bra 	$L__BB0_4;
	or.b32  	%r13, %r2, %r3;
	add.s32 	%r14, %r4, -1;
	setp.ge.s32 	%p2, %r2, %r14;
	setp.lt.s32 	%p3, %r13, 0;
	add.s32 	%r15, %r5, -1;
	setp.ge.s32 	%p4, %r3, %r15;
	or.pred  	%p5, %p2, %p4;
	or.pred  	%p6, %p5, %p3;
	@%p6 bra 	$L__BB0_3;
	mad.lo.s32 	%r16, %r3, %r4, %r2;
	cvta.to.global.u64 	%rd14, %rd2;
	mul.wide.s32 	%rd15, %r16, 8;
	add.s64 	%rd16, %rd14, %rd15;
	ld.global.f64 	%fd24, [%rd16];
	mul.f64 	%fd25, %fd2, %fd4;
	ld.global.f64 	%fd26, [%rd16+8];
	mul.f64 	%fd27, %fd1, %fd4;
	mul.f64 	%fd28, %fd27, %fd26;
	fma.rn.f64 	%fd29, %fd25, %fd24, %fd28;
	mul.wide.s32 	%rd17, %r4, 8;
	add.s64 	%rd18, %rd16, %rd17;
	ld.global.f64 	%fd30, [%rd18];
	mul.f64 	%fd31, %fd2, %fd3;
	fma.rn.f64 	%fd32, %fd31, %fd30, %fd29;
	ld.global.f64 	%fd33, [%rd18+8];
	mul.f64 	%fd34, %fd1, %fd3;
	fma.rn.f64 	%fd35, %fd34, %fd33, %fd32;
	add.s64 	%rd20, %rd1, %rd8;
	st.global.f64 	[%rd20], %fd35;
	bra.uni 	$L__BB0_4;
$L__BB0_3:
	add.s64 	%rd12, %rd1, %rd8;
	mov.b64 	%rd13, 0;
	st.global.u64 	[%rd12], %rd13;
$L__BB0_4:
	ret;

}
	// .globl	m2p_rectmesh2d_vector
.visible .entry m2p_rectmesh2d_vector(
	.param .u32 m2p_rectmesh2d_vector_param_0,
	.param .u64 .ptr .align 1 m2p_rectmesh2d_vector_param_1,
	.param .u64 .ptr .align 1 m2p_rectmesh2d_vector_param_2,
	.param .f64 m2p_rectmesh2d_vector_param_3,
	.param .f64 m2p_rectmesh2d_vector_param_4,
	.param .f64 m2p_rectmesh2d_vector_param_5,
	.param .f64 m2p_rectmesh2d_vector_param_6,
	.param .u32 m2p_rectmesh2d_vector_param_7,
	.param .u32 m2p_rectmesh2d_vector_param_8,
	.param .u64 .ptr .align 1 m2p_rectmesh2d_vector_param_9,
	.param .u64 .ptr .align 1 m2p_rectmesh2d_vector_param_10,
	.param .u64 .ptr .align 1 m2p_rectmesh2d_vector_param_11,
	.param .u64 .ptr .align 1 m2p_rectmesh2d_vector_param_12
)
{
	.reg .pred 	%p<7>;
	.reg .b32 	%r<20>;
	.reg .b64 	%rd<31>;
	.reg .b64 	%fd<44>;

	ld.param.u32 	%r6, [m2p_rectmesh2d_vector_param_0];
	ld.param.u64 	%rd5, [m2p_rectmesh2d_vector_param_1];
	ld.param.u64 	%rd6, [m2p_rectmesh2d_vector_param_2];
	ld.param.f64 	%fd5, [m2p_rectmesh2d_vector_param_3];
	ld.param.f64 	%fd6, [m2p_rectmesh2d_vector_param_4];
	ld.param.f64 	%fd7, [m2p_rectmesh2d_vector_param_5];
	ld.param.f64 	%fd8, [m2p_rectmesh2d_vector_param_6];
	ld.param.u64 	%rd7, [m2p_rectmesh2d_vector_param_11];
	ld.param.u64 	%rd8, [m2p_rectmesh2d_vector_param_12];
	cvta.to.global.u64 	%rd1, %rd8;
	cvta.to.global.u64 	%rd2, %rd7;
	cvta.to.global.u64 	%rd9, %rd6;
	cvta.to.global.u64 	%rd10, %rd5;
	mov.u32 	%r7, %ctaid.x;
	mov.u32 	%r8, %ntid.x;
	mov.u32 	%r9, %ntid.y;
	mov.u32 	%r10, %tid.y;
	mov.u32 	%r11, %tid.x;
	mad.lo.s32 	%r12, %r9, %r7, %r10;
	mad.lo.s32 	%r1, %r12, %r8, %r11;
	mul.wide.s32 	%rd11, %r1, 8;
	add.s64 	%rd12, %rd10, %rd11;
	ld.global.f64 	%fd9, [%rd12];
	sub.f64 	%fd10, %fd9, %fd5;
	div.rn.f64 	%fd11, %fd10, %fd7;
	cvt.rmi.f64.f64 	%fd12, %fd11;
	cvt.rzi.s32.f64 	%r2, %fd12;
	add.s64 	%rd13, %rd9, %rd11;
	ld.global.f64 	%fd13, [%rd13];
	sub.f64 	%fd14, %fd13, %fd6;
	div.rn.f64 	%fd15, %fd14, %fd8;
	cvt.rmi.f64.f64 	%fd16, %fd15;
	cvt.rzi.s32.f64 	%r3, %fd16;
	cvt.rn.f64.s32 	%fd17, %r2;
	fma.rn.f64 	%fd18, %fd7, %fd17, %fd5;
	sub.f64 	%fd19, %fd9, %fd18;
	cvt.rn.f64.s32 	%fd20, %r3;
	fma.rn.f64 	%fd21, %fd8, %fd20, %fd6;
	sub.f64 	%fd22, %fd13, %fd21;
	div.rn.f64 	%fd1, %fd19, %fd7;
	mov.f64 	%fd23, 0d3FF0000000000000;
	sub.f64 	%fd2, %fd23, %fd1;
	div.rn.f64 	%fd3, %fd22, %fd8;
	sub.f64 	%fd4, %fd23, %fd3;
	setp.ge.s32 	%p1, %r1, %r6;
	@%p1 bra 	$L__BB1_4;
	ld.param.u32 	%r19, [m2p_rectmesh2d_vector_param_8];
	ld.param.u32 	%r17, [m2p_rectmesh2d_vector_param_7];
	or.b32  	%r13, %r2, %r3;
	add.s32 	%r14, %r17, -1;
	setp.ge.s32 	%p2, %r2, %r14;
	setp.lt.s32 	%p3, %r13, 0;
	add.s32 	%r15, %r19, -1;
	setp.ge.s32 	%p4, %r3, %r15;
	or.pred  	%p5, %p2, %p4;
	or.pred  	%p6, %p5, %p3;
	@%p6 bra 	$L__BB1_3;
	ld.param.u64 	%rd30, [m2p_rectmesh2d_vector_param_10];
	ld.param.u64 	%rd29, [m2p_rectmesh2d_vector_param_9];
	ld.param.u32 	%r18, [m2p_rectmesh2d_vector_param_7];
	mul.f64 	%fd24, %fd2, %fd4;
	mul.f64 	%fd25, %fd2, %fd3;
	mul.f64 	%fd26, %fd1, %fd4;
	mul.f64 	%fd27, %fd1, %fd3;
	mad.lo.s32 	%r16, %r3, %r18, %r2;
	cvta.to.global.u64 	%rd18, %rd29;
	mul.wide.s32 	%rd19, %r16, 8;
	add.s64 	%rd20, %rd18, %rd19;
	ld.global.f64 	%fd28, [%rd20];
	ld.global.f64 	%fd29, [%rd20+8];
	mul.f64 	%fd30, %fd26, %fd29;
	fma.rn.f64 	%fd31, %fd24, %fd28, %fd30;
	mul.wide.s32 	%rd21, %r18, 8;
	add.s64 	%rd22, %rd20, %rd21;
	ld.global.f64 	%fd32, [%rd22];
	fma.rn.f64 	%fd33, %fd25, %fd32, %fd31;
	ld.global.f64 	%fd34, [%rd22+8];
	fma.rn.f64 	%fd35, %fd27, %fd34, %fd33;
	add.s64 	%rd24, %rd2, %rd11;
	st.global.f64 	[%rd24], %fd35;
	cvta.to.global.u64 	%rd25, %rd30;
	add.s64 	%rd26, %rd25, %rd19;
	ld.global.f64 	%fd36, [%rd26];
	ld.global.f64 	%fd37, [%rd26+8];
	mul.f64 	%fd38, %fd26, %fd37;
	fma.rn.f64 	%fd39, %fd24, %fd36, %fd38;
	add.s64 	%rd27, %rd26, %rd21;
	ld.global.f64 	%fd40, [%rd27];
	fma.rn.f64 	%fd41, %fd25, %fd40, %fd39;
	ld.global.f64 	%fd42, [%rd27+8];
	fma.rn.f64 	%fd43, %fd27, %fd42, %fd41;
	add.s64 	%rd28, %rd1, %rd11;
	st.global.f64 	[%rd28], %fd43;
	bra.uni 	$L__BB1_4;
$L__BB1_3:
	add.s64 	%rd15, %rd2, %rd11;
	mov.b64 	%rd16, 0;
	st.global.u64 	[%rd15], %rd16;
	add.s64 	%rd17, %rd1, %rd11;
	st.global.u64 	[%rd17], %rd16;
$L__BB1_4:
	ret;

}
	// .globl	m2p_rectmesh3d_scalar
.visible .entry m2p_rectmesh3d_scalar(
	.param .u32 m2p_rectmesh3d_scalar_param_0,
	.param .u64 .ptr .align 1 m2p_rectmesh3d_scalar_param_1,
	.param .u64 .ptr .align 1 m2p_rectmesh3d_scalar_param_2,
	.param .u64 .ptr .align 1 m2p_rectmesh3d_scalar_param_3,
	.param .f64 m2p_rectmesh3d_scalar_param_4,
	.param .f64 m2p_rectmesh3d_scalar_param_5,
	.param .f64 m2p_rectmesh3d_scalar_param_6,
	.param .f64 m2p_rectmesh3d_scalar_param_7,
	.param .f64 m2p_rectmesh3d_scalar_param_8,
	.param .f64 m2p_rectmesh3d_scalar_param_9,
	.param .u32 m2p_rectmesh3d_scalar_param_10,
	.param .u32 m2p_rectmesh3d_scalar_param_11,
	.param .u32 m2p_rectmesh3d_scalar_param_12,
	.param .u64 .ptr .align 1 m2p_rectmesh3d_scalar_param_13,
	.param .u64 .ptr .align 1 m2p_rectmesh3d_scalar_param_14
)
{
	.reg .pred 	%p<14>;
	.reg .b32 	%r<22>;
	.reg .b64 	%rd<28>;
	.reg .b64 	%fd<63>;

	ld.param.u32 	%r8, [m2p_rectmesh3d_scalar_param_0];
	ld.param.u64 	%rd3, [m2p_rectmesh3d_scalar_param_1];
	ld.param.u64 	%rd4, [m2p_rectmesh3d_scalar_param_2];
	ld.param.u64 	%rd5, [m2p_rectmesh3d_scalar_param_3];
	ld.param.f64 	%fd9, [m2p_rectmesh3d_scalar_param_4];
	ld.param.f64 	%fd10, [m2p_rectmesh3d_scalar_param_5];
	ld.param.f64 	%fd11, [m2p_rectmesh3d_scalar_param_6];
	ld.param.f64 	%fd12, [m2p_rectmesh3d_scalar_param_7];
	ld.param.f64 	%fd13, [m2p_rectmesh3d_scalar_param_8];
	ld.param.f64 	%fd14, [m2p_rectmesh3d_scalar_param_9];
	ld.param.u32 	%r5, [m2p_rectmesh3d_scalar_param_10];
	ld.param.u32 	%r6, [m2p_rectmesh3d_scalar_param_11];
	ld.param.u32 	%r7, [m2p_rectmesh3d_scalar_param_12];
	ld.param.u64 	%rd6, [m2p_rectmesh3d_scalar_param_14];
	cvta.to.global.u64 	%rd1, %rd6;
	cvta.to.global.u64 	%rd7, %rd5;
	cvta.to.global.u64 	%rd8, %rd4;
	cvta.to.global.u64 	%rd9, %rd3;
	mov.u32 	%r9, %ctaid.x;
	mov.u32 	%r10, %ntid.x;
	mov.u32 	%r11, %ntid.y;
	mov.u32 	%r12, %tid.y;
	mov.u32 	%r13, %tid.x;
	mad.lo.s32 	%r14, %r11, %r9, %r12;
	mad.lo.s32 	%r1, %r14, %r10, %r13;
	mul.wide.s32 	%rd10, %r1, 8;
	add.s64 	%rd11, %rd9, %rd10;
	ld.global.f64 	%fd15, [%rd11];
	sub.f64 	%fd16, %fd15, %fd9;
	div.rn.f64 	%fd17, %fd16, %fd12;
	cvt.rmi.f64.f64 	%fd18, %fd17;
	cvt.rzi.s32.f64 	%r2, %fd18;
	add.s64 	%rd12, %rd8, %rd10;
	ld.global.f64 	%fd19, [%rd12];
	sub.f64 	%fd20, %fd19, %fd10;
	div.rn.f64 	%fd21, %fd20, %fd13;
	cvt.rmi.f64.f64 	%fd22, %fd21;
	cvt.rzi.s32.f64 	%r3, %fd22;
	add.s64 	%rd13, %rd7, %rd10;
	ld.global.f64 	%fd23, [%rd13];
	sub.f64 	%fd24, %fd23, %fd11;
	div.rn.f64 	%fd25, %fd24, %fd14;
	cvt.rmi.f64.f64 	%fd26, %fd25;
	cvt.rzi.s32.f64 	%r4, %fd26;
	cvt.rn.f64.s32 	%fd27, %r2;
	fma.rn.f64 	%fd28, %fd12, %fd27, %fd9;
	sub.f64 	%fd29, %fd15, %fd28;
	cvt.rn.f64.s32 	%fd30, %r3;
	fma.rn.f64 	%fd31, %fd13, %fd30, %fd10;
	sub.f64 	%fd32, %fd19, %fd31;
	cvt.rn.f64.s32 	%fd33, %r4;
	fma.rn.f64 	%fd34, %fd14, %fd33, %fd11;
	sub.f64 	%fd35, %fd23, %fd34;
	div.rn.f64 	%fd1, %fd29, %fd12;
	mov.f64 	%fd36, 0d3FF0000000000000;
	sub.f64 	%fd37, %fd36, %fd1;
	div.rn.f64 	%fd2, %fd32, %fd13;
	sub.f64 	%fd3, %fd36, %fd2;
	mul.f64 	%fd4, %fd37, %fd3;
	div.rn.f64 	%fd5, %fd35, %fd14;
	sub.f64 	%fd6, %fd36, %fd5;
	mul.f64 	%fd7, %fd4, %fd6;
	mul.f64 	%fd8, %fd37, %fd2;
	setp.ge.s32 	%p3, %r1, %r8;
	@%p3 bra 	$L__BB2_6;
	or.b32  	%r15, %r2, %r3;
	add.s32 	%r16, %r5, -1;
	setp.ge.s32 	%p5, %r2, %r16;
	setp.lt.s32 	%p6, %r15, 0;
	mov.pred 	%p13, 0;
	or.pred  	%p7, %p6, %p5;
	@%p7 bra 	$L__BB2_3;
	add.s32 	%r17, %r6, -1;
	setp.lt.s32 	%p13, %r3, %r17;
$L__BB2_3:
	setp.lt.s32 	%p8, %r4, 0;
	not.pred 	%p9, %p13;
	or.pred  	%p10, %p9, %p8;
	add.s32 	%r18, %r7, -1;
	setp.ge.s32 	%p11, %r4, %r18;
	or.pred  	%p12, %p10, %p11;
	@%p12 bra 	$L__BB2_5;
	ld.param.u64 	%rd27, [m2p_rectmesh3d_scalar_param_13];
	mul.f64 	%fd38, %fd1, %fd3;
	mul.f64 	%fd39, %fd1, %fd2;
	mad.lo.s32 	%r19, %r3, %r5, %r2;
	mul.lo.s32 	%r20, %r6, %r5;
	mad.lo.s32 	%r21, %r20, %r4, %r19;
	cvta.to.global.u64 	%rd17, %rd27;
	mul.wide.s32 	%rd18, %r21, 8;
	add.s64 	%rd19, %rd17, %rd18;
	ld.global.f64 	%fd40, [%rd19];
	ld.global.f64 	%fd41, [%rd19+8];
	mul.f64 	%fd42, %fd38, %fd6;
	mul.f64 	%fd43, %fd42, %fd41;
	fma.rn.f64 	%fd44, %fd7, %fd40, %fd43;
	mul.wide.s32 	%rd20, %r5, 8;
	add.s64 	%rd21, %rd19, %rd20;
	ld.global.f64 	%fd45, [%rd21];
	mul.f64 	%fd46, %fd8, %fd6;
	fma.rn.f64 	%fd47, %fd46, %fd45, %fd44;
	ld.global.f64 	%fd48, [%rd21+8];
	mul.f64 	%fd49, %fd39, %fd6;
	fma.rn.f64 	%fd50, %fd49, %fd48, %fd47;
	mul.wide.s32 	%rd22, %r20, 8;
	add.s64 	%rd23, %rd19, %rd22;
	ld.global.f64 	%fd51, [%rd23];
	mul.f64 	%fd52, %fd5, %fd4;
	fma.rn.f64 	%fd53, %fd52, %fd51, %fd50;
	ld.global.f64 	%fd54, [%rd23+8];
	mul.f64 	%fd55, %fd5, %fd38;
	fma.rn.f64 	%fd56, %fd55, %fd54, %fd53;
	add.s64 	%rd24, %rd23, %rd20;
	ld.global.f64 	%fd57, [%rd24];
	mul.f64 	%fd58, %fd8, %fd5;
	fma.rn.f64 	%fd59, %fd58, %fd57, %fd56;
	ld.global.f64 	%fd60, [%rd24+8];
	mul.f64 	%fd61, %fd39, %fd5;
	fma.rn.f64 	%fd62, %fd61, %fd60, %fd59;
	add.s64 	%rd26, %rd1, %rd10;
	st.global.f64 	[%rd26], %fd62;
	bra.uni 	$L__BB2_6;
$L__BB2_5:
	add.s64 	%rd15, %rd1, %rd10;
	mov.b64 	%rd16, 0;
	st.global.u64 	[%rd15], %rd16;
$L__BB2_6:
	ret;

}
	// .globl	m2p_rectmesh3d_vector
.visible .entry m2p_rectmesh3d_vector(
	.param .u32 m2p_rectmesh3d_vector_param_0,
	.param .u64 .ptr .align 1 m2p_rectmesh3d_vector_param_1,
	.param .u64 .ptr .align 1 m2p_rectmesh3d_vector_param_2,
	.param .u64 .ptr .align 1 m2p_rectmesh3d_vector_param_3,
	.param .f64 m2p_rectmesh3d_vector_param_4,
	.param .f64 m2p_rectmesh3d_vector_param_5,
	.param .f64 m2p_rectmesh3d_vector_param_6,
	.param .f64 m2p_rectmesh3d_vector_param_7,
	.param .f64 m2p_rectmesh3d_vector_param_8,
	.param .f64 m2p_rectmesh3d_vector_param_9,
	.param .u32 m2p_rectmesh3d_vector_param_10,
	.param .u32 m2p_rectmesh3d_vector_param_11,
	.param .u32 m2p_rectmesh3d_vector_param_12,
	.param .u64 .ptr .align 1 m2p_rectmesh3d_vector_param_13,
	.param .u64 .ptr .align 1 m2p_rectmesh3d_vector_param_14,
	.param .u64 .ptr .align 1 m2p_rectmesh3d_vector_param_15,
	.param .u64 .ptr .align 1 m2p_rectmesh3d_vector_param_16,
	.param .u64 .ptr .align 1 m2p_rectmesh3d_vector_param_17,
	.param .u64 .ptr .align 1 m2p_rectmesh3d_vector_param_18
)
{
	.reg .pred 	%p<14>;
	.reg .b32 	%r<27>;
	.reg .b64 	%rd<50>;
	.reg .b64 	%fd<95>;

	ld.param.u32 	%r8, [m2p_rectmesh3d_vector_param_0];
	ld.param.u64 	%rd7, [m2p_rectmesh3d_vector_param_1];
	ld.param.u64 	%rd8, [m2p_rectmesh3d_vector_param_2];
	ld.param.u64 	%rd9, [m2p_rectmesh3d_vector_param_3];
	ld.param.f64 	%fd9, [m2p_rectmesh3d_vector_param_4];
	ld.param.f64 	%fd10, [m2p_rectmesh3d_vector_param_5];
	ld.param.f64 	%fd11, [m2p_rectmesh3d_vector_param_6];
	ld.param.f64 	%fd12, [m2p_rectmesh3d_vector_param_7];
	ld.param.f64 	%fd13, [m2p_rectmesh3d_vector_param_8];
	ld.param.f64 	%fd14, [m2p_rectmesh3d_vector_param_9];
	ld.param.u64 	%rd10, [m2p_rectmesh3d_vector_param_16];
	ld.param.u64 	%rd11, [m2p_rectmesh3d_vector_param_17];
	ld.param.u64 	%rd12, [m2p_rectmesh3d_vector_param_18];
	cvta.to.global.u64 	%rd1, %rd12;
	cvta.to.global.u64 	%rd2, %rd11;
	cvta.to.global.u64 	%rd3, %rd10;
	cvta.to.global.u64 	%rd13, %rd9;
	cvta.to.global.u64 	%rd14, %rd8;
	cvta.to.global.u64 	%rd15, %rd7;
	mov.u32 	%r9, %ctaid.x;
	mov.u32 	%r10, %ntid.x;
	mov.u32 	%r11, %ntid.y;
	mov.u32 	%r12, %tid.y;
	mov.u32 	%r13, %tid.x;
	mad.lo.s32 	%r14, %r11, %r9, %r12;
	mad.lo.s32 	%r1, %r14, %r10, %r13;
	mul.wide.s32 	%rd16, %r1, 8;
	add.s64 	%rd17, %rd15, %rd16;
	ld.global.f64 	%fd15, [%rd17];
	sub.f64 	%fd16, %fd15, %fd9;
	div.rn.f64 	%fd17, %fd16, %fd12;
	cvt.rmi.f64.f64 	%fd18, %fd17;
	cvt.rzi.s32.f64 	%r2, %fd18;
	add.s64 	%rd18, %rd14, %rd16;
	ld.global.f64 	%fd19, [%rd18];
	sub.f64 	%fd20, %fd19, %fd10;
	div.rn.f64 	%fd21, %fd20, %fd13;
	cvt.rmi.f64.f64 	%fd22, %fd21;
	cvt.rzi.s32.f64 	%r3, %fd22;
	add.s64 	%rd19, %rd13, %rd16;
	ld.global.f64 	%fd23, [%rd19];
	sub.f64 	%fd24, %fd23, %fd11;
	div.rn.f64 	%fd25, %fd24, %fd14;
	cvt.rmi.f64.f64 	%fd26, %fd25;
	cvt.rzi.s32.f64 	%r4, %fd26;
	cvt.rn.f64.s32 	%fd27, %r2;
	fma.rn.f64 	%fd28, %fd12, %fd27, %fd9;
	sub.f64 	%fd29, %fd15, %fd28;
	cvt.rn.f64.s32 	%fd30, %r3;
	fma.rn.f64 	%fd31, %fd13, %fd30, %fd10;
	sub.f64 	%fd32, %fd19, %fd31;
	cvt.rn.f64.s32 	%fd33, %r4;
	fma.rn.f64 	%fd34, %fd14, %fd33, %fd11;
	sub.f64 	%fd35, %fd23, %fd34;
	div.rn.f64 	%fd1, %fd29, %fd12;
	mov.f64 	%fd36, 0d3FF0000000000000;
	sub.f64 	%fd37, %fd36, %fd1;
	div.rn.f64 	%fd2, %fd32, %fd13;
	sub.f64 	%fd3, %fd36, %fd2;
	mul.f64 	%fd4, %fd37, %fd3;
	div.rn.f64 	%fd5, %fd35, %fd14;
	sub.f64 	%fd6, %fd36, %fd5;
	mul.f64 	%fd7, %fd4, %fd6;
	mul.f64 	%fd8, %fd37, %fd2;
	setp.ge.s32 	%p3, %r1, %r8;
	@%p3 bra 	$L__BB3_6;
	ld.param.u32 	%r22, [m2p_rectmesh3d_vector_param_10];
	or.b32  	%r15, %r2, %r3;
	add.s32 	%r16, %r22, -1;
	setp.ge.s32 	%p5, %r2, %r16;
	setp.lt.s32 	%p6, %r15, 0;
	mov.pred 	%p13, 0;
	or.pred  	%p7, %p6, %p5;
	@%p7 bra 	$L__BB3_3;
	ld.param.u32 	%r24, [m2p_rectmesh3d_vector_param_11];
	add.s32 	%r17, %r24, -1;
	setp.lt.s32 	%p13, %r3, %r17;
$L__BB3_3:
	ld.param.u32 	%r26, [m2p_rectmesh3d_vector_param_12];
	setp.lt.s32 	%p8, %r4, 0;
	not.pred 	%p9, %p13;
	or.pred  	%p10, %p9, %p8;
	add.s32 	%r18, %r26, -1;
	setp.ge.s32 	%p11, %r4, %r18;
	or.pred  	%p12, %p10, %p11;
	@%p12 bra 	$L__BB3_5;
	ld.param.u64 	%rd49, [m2p_rectmesh3d_vector_param_15];
	ld.param.u64 	%rd48, [m2p_rectmesh3d_vector_param_14];
	ld.param.u64 	%rd47, [m2p_rectmesh3d_vector_param_13];
	ld.param.u32 	%r25, [m2p_rectmesh3d_vector_param_11];
	ld.param.u32 	%r23, [m2p_rectmesh3d_vector_param_10];
	mul.f64 	%fd38, %fd8, %fd6;
	mul.f64 	%fd39, %fd1, %fd3;
	mul.f64 	%fd40, %fd39, %fd6;
	mul.f64 	%fd41, %fd1, %fd2;
	mul.f64 	%fd42, %fd41, %fd6;
	mul.f64 	%fd43, %fd5, %fd4;
	mul.f64 	%fd44, %fd8, %fd5;
	mul.f64 	%fd45, %fd5, %fd39;
	mul.f64 	%fd46, %fd41, %fd5;
	mad.lo.s32 	%r19, %r3, %r23, %r2;
	mul.lo.s32 	%r20, %r25, %r23;
	mad.lo.s32 	%r21, %r20, %r4, %r19;
	cvta.to.global.u64 	%rd25, %rd47;
	mul.wide.s32 	%rd26, %r21, 8;
	add.s64 	%rd27, %rd25, %rd26;
	ld.global.f64 	%fd47, [%rd27];
	ld.global.f64 	%fd48, [%rd27+8];
	mul.f64 	%fd49, %fd40, %fd48;
	fma.rn.f64 	%fd50, %fd7, %fd47, %fd49;
	mul.wide.s32 	%rd28, %r23, 8;
	add.s64 	%rd29, %rd27, %rd28;
	ld.global.f64 	%fd51, [%rd29];
	fma.rn.f64 	%fd52, %fd38, %fd51, %fd50;
	ld.global.f64 	%fd53, [%rd29+8];
	fma.rn.f64 	%fd54, %fd42, %fd53, %fd52;
	mul.wide.s32 	%rd30, %r20, 8;
	add.s64 	%rd31, %rd27, %rd30;
	ld.global.f64 	%fd55, [%rd31];
	fma.rn.f64 	%fd56, %fd43, %fd55, %fd54;
	ld.global.f64 	%fd57, [%rd31+8];
	fma.rn.f64 	%fd58, %fd45, %fd57, %fd56;
	add.s64 	%rd32, %rd31, %rd28;
	ld.global.f64 	%fd59, [%rd32];
	fma.rn.f64 	%fd60, %fd44, %fd59, %fd58;
	ld.global.f64 	%fd61, [%rd32+8];
	fma.rn.f64 	%fd62, %fd46, %fd61, %fd60;
	mul.wide.s32 	%rd33, %r1, 8;
	add.s64 	%rd34, %rd3, %rd33;
	st.global.f64 	[%rd34], %fd62;
	cvta.to.global.u64 	%rd35, %rd48;
	add.s64 	%rd36, %rd35, %rd26;
	ld.global.f64 	%fd63, [%rd36];
	ld.global.f64 	%fd64, [%rd36+8];
	mul.f64 	%fd65, %fd40, %fd64;
	fma.rn.f64 	%fd66, %fd7, %fd63, %fd65;
	add.s64 	%rd37, %rd36, %rd28;
	ld.global.f64 	%fd67, [%rd37];
	fma.rn.f64 	%fd68, %fd38, %fd67, %fd66;
	ld.global.f64 	%fd69, [%rd37+8];
	fma.rn.f64 	%fd70, %fd42, %fd69, %fd68;
	add.s64 	%rd38, %rd36, %rd30;
	ld.global.f64 	%fd71, [%rd38];
	fma.rn.f64 	%fd72, %fd43, %fd71, %fd70;
	ld.global.f64 	%fd73, [%rd38+8];
	fma.rn.f64 	%fd74, %fd45, %fd73, %fd72;
	add.s64 	%rd39, %rd38, %rd28;
	ld.global.f64 	%fd75, [%rd39];
	fma.rn.f64 	%fd76, %fd44, %fd75, %fd74;
	ld.global.f64 	%fd77, [%rd39+8];
	fma.rn.f64 	%fd78, %fd46, %fd77, %fd76;
	add.s64 	%rd40, %rd2, %rd33;
	st.global.f64 	[%rd40], %fd78;
	cvta.to.global.u64 	%rd41, %rd49;
	add.s64 	%rd42, %rd41, %rd26;
	ld.global.f64 	%fd79, [%rd42];
	ld.global.f64 	%fd80, [%rd42+8];
	mul.f64 	%fd81, %fd40, %fd80;
	fma.rn.f64 	%fd82, %fd7, %fd79, %fd81;
	add.s64 	%rd43, %rd42, %rd28;
	ld.global.f64 	%fd83, [%rd43];
	fma.rn.f64 	%fd84, %fd38, %fd83, %fd82;
	ld.global.f64 	%fd85, [%rd43+8];
	fma.rn.f64 	%fd86, %fd42, %fd85, %fd84;
	add.s64 	%rd44, %rd42, %rd30;
	ld.global.f64 	%fd87, [%rd44];
	fma.rn.f64 	%fd88, %fd43, %fd87, %fd86;
	ld.global.f64 	%fd89, [%rd44+8];
	fma.rn.f64 	%fd90, %fd45, %fd89, %fd88;
	add.s64 	%rd45, %rd44, %rd28;
	ld.global.f64 	%fd91, [%rd45];
	fma.rn.f64 	%fd92, %fd44, %fd91, %fd90;
	ld.global.f64 	%fd93, [%rd45+8];
	fma.rn.f64 	%fd94, %fd46, %fd93, %fd92;
	add.s64 	%rd46, %rd1, %rd33;
	st.global.f64 	[%rd46], %fd94;
	bra.uni 	$L__BB3_6;
$L__BB3_5:
	add.s64 	%rd21, %rd3, %rd16;
	mov.b64 	%rd22, 0;
	st.global.u64 	[%rd21], %rd22;
	add.s64 	%rd23, %rd2, %rd16;
	st.global.u64 	[%rd23], %rd22;
	add.s64 	%rd24, %rd1, %rd16;
	st.global.u64 	[%rd24], %rd22;
$L__BB3_6:
	ret;

}


// ===== COMPILED SASS (sm_100) =====

	.target	sm_100

	.elftype	@"ET_EXEC"


//--------------------- .note.nv.tkinfo           --------------------------
	.section	.note.nv.tkinfo,"",@"SHT_NOTE"
	.sectionflags	@"SHF_NOTE_NV_TKINFO"
	.tkinfo
        /*0018*/ 	.word	0x00000002
        /*0030*/ 	.string	""
        /*0030*/ 	.string	"ptxas"
        /*0030*/ 	.string	"Cuda compilation tools, release 13.0, V13.0.88"
        /*0030*/ 	.string	"Build cuda_13.0.r13.0/compiler.36424714_0"
        /*0030*/ 	.string	"-arch sm_100 -m 64 "



//--------------------- .note.nv.cuinfo           --------------------------
	.section	.note.nv.cuinfo,"",@"SHT_NOTE"
	.sectionflags	@"SHF_NOTE_NV_CUINFO"
        /*0018*/ 	.short	0x0002
        /*001a*/ 	.short	0x0064
        /*001c*/ 	.short	0x0082
	.zero		2


//--------------------- .nv.info                  --------------------------
	.section	.nv.info,"",@"SHT_CUDA_INFO"
	.align	4


	//----- nvinfo : EIATTR_REGCOUNT
	.align		4
        /*0000*/ 	.byte	0x04, 0x2f
        /*0002*/ 	.short	(.L_1 - .L_0)
	.align		4
.L_0:
        /*0004*/ 	.word	index@(m2p_rectmesh2d_scalar)
        /*0008*/ 	.word	0x00000020


	//----- nvinfo : EIATTR_FRAME_SIZE
	.align		4
.L_1:
        /*000c*/ 	.byte	0x04, 0x11
        /*000e*/ 	.short	(.L_3 - .L_2)
	.align		4
.L_2:
        /*0010*/ 	.word	index@($__internal_3_$__cuda_sm20_div_rn_f64_full)
        /*0014*/ 	.word	0x00000000


	//----- nvinfo : EIATTR_FRAME_SIZE
	.align		4
.L_3:
        /*0018*/ 	.byte	0x04, 0x11
        /*001a*/ 	.short	(.L_5 - .L_4)
	.align		4
.L_4:
        /*001c*/ 	.word	index@(m2p_rectmesh2d_scalar)
        /*0020*/ 	.word	0x00000000


	//----- nvinfo : EIATTR_REGCOUNT
	.align		4
.L_5:
        /*0024*/ 	.byte	0x04, 0x2f
        /*0026*/ 	.short	(.L_7 - .L_6)
	.align		4
.L_6:
        /*0028*/ 	.word	index@(m2p_rectmesh2d_vector)
        /*002c*/ 	.word	0x00000020


	//----- nvinfo : EIATTR_FRAME_SIZE
	.align		4
.L_7:
        /*0030*/ 	.byte	0x04, 0x11
        /*0032*/ 	.short	(.L_9 - .L_8)
	.align		4
.L_8:
        /*0034*/ 	.word	index@($__internal_2_$__cuda_sm20_div_rn_f64_full)
        /*0038*/ 	.word	0x00000000


	//----- nvinfo : EIATTR_FRAME_SIZE
	.align		4
.L_9:
        /*003c*/ 	.byte	0x04, 0x11
        /*003e*/ 	.short	(.L_11 - .L_10)
	.align		4
.L_10:
        /*0040*/ 	.word	index@(m2p_rectmesh2d_vector)
        /*0044*/ 	.word	0x00000000


	//----- nvinfo : EIATTR_REGCOUNT
	.align		4
.L_11:
        /*0048*/ 	.byte	0x04, 0x2f
        /*004a*/ 	.short	(.L_13 - .L_12)
	.align		4
.L_12:
        /*004c*/ 	.word	index@(m2p_rectmesh3d_scalar)
        /*0050*/ 	.word	0x00000028


	//----- nvinfo : EIATTR_FRAME_SIZE
	.align		4
.L_13:
        /*0054*/ 	.byte	0x04, 0x11
        /*0056*/ 	.short	(.L_15 - .L_14)
	.align		4
.L_14:
        /*0058*/ 	.word	index@($__internal_1_$__cuda_sm20_div_rn_f64_full)
        /*005c*/ 	.word	0x00000000


	//----- nvinfo : EIATTR_FRAME_SIZE
	.align		4
.L_15:
        /*0060*/ 	.byte	0x04, 0x11
        /*0062*/ 	.short	(.L_17 - .L_16)
	.align		4
.L_16:
        /*0064*/ 	.word	index@(m2p_rectmesh3d_scalar)
        /*0068*/ 	.word	0x00000000


	//----- nvinfo : EIATTR_REGCOUNT
	.align		4
.L_17:
        /*006c*/ 	.byte	0x04, 0x2f
        /*006e*/ 	.short	(.L_19 - .L_18)
	.align		4
.L_18:
        /*0070*/ 	.word	index@(m2p_rectmesh3d_vector)
        /*0074*/ 	.word	0x00000028


	//----- nvinfo : EIATTR_FRAME_SIZE
	.align		4
.L_19:
        /*0078*/ 	.byte	0x04, 0x11
        /*007a*/ 	.short	(.L_21 - .L_20)
	.align		4
.L_20:
        /*007c*/ 	.word	index@($__internal_0_$__cuda_sm20_div_rn_f64_full)
        /*0080*/ 	.word	0x00000000


	//----- nvinfo : EIATTR_FRAME_SIZE
	.align		4
.L_21:
        /*0084*/ 	.byte	0x04, 0x11
        /*0086*/ 	.short	(.L_23 - .L_22)
	.align		4
.L_22:
        /*0088*/ 	.word	index@(m2p_rectmesh3d_vector)
        /*008c*/ 	.word	0x00000000


	//----- nvinfo : EIATTR_MIN_STACK_SIZE
	.align		4
.L_23:
        /*0090*/ 	.byte	0x04, 0x12
        /*0092*/ 	.short	(.L_25 - .L_24)
	.align		4
.L_24:
        /*0094*/ 	.word	index@(m2p_rectmesh3d_vector)
        /*0098*/ 	.word	0x00000000


	//----- nvinfo : EIATTR_MIN_STACK_SIZE
	.align		4
.L_25:
        /*009c*/ 	.byte	0x04, 0x12
        /*009e*/ 	.short	(.L_27 - .L_26)
	.align		4
.L_26:
        /*00a0*/ 	.word	index@(m2p_rectmesh3d_scalar)
        /*00a4*/ 	.word	0x00000000


	//----- nvinfo : EIATTR_MIN_STACK_SIZE
	.align		4
.L_27:
        /*00a8*/ 	.byte	0x04, 0x12
        /*00aa*/ 	.short	(.L_29 - .L_28)
	.align		4
.L_28:
        /*00ac*/ 	.word	index@(m2p_rectmesh2d_vector)
        /*00b0*/ 	.word	0x00000000


	//----- nvinfo : EIATTR_MIN_STACK_SIZE
	.align		4
.L_29:
        /*00b4*/ 	.byte	0x04, 0x12
        /*00b6*/ 	.short	(.L_31 - .L_30)
	.align		4
.L_30:
        /*00b8*/ 	.word	index@(m2p_rectmesh2d_scalar)
        /*00bc*/ 	.word	0x00000000
.L_31:


//--------------------- .nv.compat                --------------------------
	.section	.nv.compat,"",@"SHT_CUDA_COMPAT_INFO"
	.align	4
        /*0000*/ 	.byte	0x02, 0x09, 0x00, 0x00, 0x02, 0x02, 0x01, 0x00, 0x02, 0x05, 0x05, 0x00, 0x03, 0x07, 0x01, 0x01
        /*0010*/ 	.byte	0x02, 0x03, 0x00, 0x00, 0x02, 0x06, 0x01, 0x00, 0x04, 0x0b, 0x08, 0x00, 0x01, 0x00, 0x00, 0x00
        /*0020*/ 	.byte	0x00, 0x00, 0x00, 0x00


//--------------------- .nv.info.m2p_rectmesh3d_vector --------------------------
	.section	.nv.info.m2p_rectmesh3d_vector,"",@"SHT_CUDA_INFO"
	.sectionflags	@""
	.align	4


	//----- nvinfo : EIATTR_CUDA_API_VERSION
	.align		4
        /*0000*/ 	.byte	0x04, 0x37
        /*0002*/ 	.short	(.L_33 - .L_32)
.L_32:
        /*0004*/ 	.word	0x00000082


	//----- nvinfo : EIATTR_KPARAM_INFO
	.align		4
.L_33:
        /*0008*/ 	.byte	0x04, 0x17
        /*000a*/ 	.short	(.L_35 - .L_34)
.L_34:
        /*000c*/ 	.word	0x00000000
        /*0010*/ 	.short	0x0012
        /*0012*/ 	.short	0x0088
        /*0014*/ 	.byte	0x00, 0xf5, 0x21, 0x00


	//----- nvinfo : EIATTR_KPARAM_INFO
	.align		4
.L_35:
        /*0018*/ 	.byte	0x04, 0x17
        /*001a*/ 	.short	(.L_37 - .L_36)
.L_36:
        /*001c*/ 	.word	0x00000000
        /*0020*/ 	.short	0x0011
        /*0022*/ 	.short	0x0080
        /*0024*/ 	.byte	0x00, 0xf5, 0x21, 0x00


	//----- nvinfo : EIATTR_KPARAM_INFO
	.align		4
.L_37:
        /*0028*/ 	.byte	0x04, 0x17
        /*002a*/ 	.short	(.L_39 - .L_38)
.L_38:
        /*002c*/ 	.word	0x00000000
        /*0030*/ 	.short	0x0010
        /*0032*/ 	.short	0x0078
        /*0034*/ 	.byte	0x00, 0xf5, 0x21, 0x00


	//----- nvinfo : EIATTR_KPARAM_INFO
	.align		4
.L_39:
        /*0038*/ 	.byte	0x04, 0x17
        /*003a*/ 	.short	(.L_41 - .L_40)
.L_40:
        /*003c*/ 	.word	0x00000000
        /*0040*/ 	.short	0x000f
        /*0042*/ 	.short	0x0070
        /*0044*/ 	.byte	0x00, 0xf5, 0x21, 0x00


	//----- nvinfo : EIATTR_KPARAM_INFO
	.align		4
.L_41:
        /*0048*/ 	.byte	0x04, 0x17
        /*004a*/ 	.short	(.L_43 - .L_42)
.L_42:
        /*004c*/ 	.word	0x00000000
        /*0050*/ 	.short	0x000e
        /*0052*/ 	.short	0x0068
        /*0054*/ 	.byte	0x00, 0xf5, 0x21, 0x00


	//----- nvinfo : EIATTR_KPARAM_INFO
	.align		4
.L_43:
        /*0058*/ 	.byte	0x04, 0x17
        /*005a*/ 	.short	(.L_45 - .L_44)
.L_44:
        /*005c*/ 	.word	0x00000000
        /*0060*/ 	.short	0x000d
        /*0062*/ 	.short	0x0060
        /*0064*/ 	.byte	0x00, 0xf5, 0x21, 0x00


	//----- nvinfo : EIATTR_KPARAM_INFO
	.align		4
.L_45:
        /*0068*/ 	.byte	0x04, 0x17
        /*006a*/ 	.short	(.L_47 - .L_46)
.L_46:
        /*006c*/ 	.word	0x00000000
        /*0070*/ 	.short	0x000c
        /*0072*/ 	.short	0x0058
        /*0074*/ 	.byte	0x00, 0xf0, 0x11, 0x00


	//----- nvinfo : EIATTR_KPARAM_INFO
	.align		4
.L_47:
        /*0078*/ 	.byte	0x04, 0x17
        /*007a*/ 	.short	(.L_49 - .L_48)
.L_48:
        /*007c*/ 	.word	0x00000000
        /*0080*/ 	.short	0x000b
        /*0082*/ 	.short	0x0054
        /*0084*/ 	.byte	0x00, 0xf0, 0x11, 0x00


	//----- nvinfo : EIATTR_KPARAM_INFO
	.align		4
.L_49:
        /*0088*/ 	.byte	0x04, 0x17
        /*008a*/ 	.short	(.L_51 - .L_50)
.L_50:
        /*008c*/ 	.word	0x00000000
        /*0090*/ 	.short	0x000a
        /*0092*/ 	.short	0x0050
        /*0094*/ 	.byte	0x00, 0xf0, 0x11, 0x00


	//----- nvinfo : EIATTR_KPARAM_INFO
	.align		4
.L_51:
        /*0098*/ 	.byte	0x04, 0x17
        /*009a*/ 	.short	(.L_53 - .L_52)
.L_52:
        /*009c*/ 	.word	0x00000000
        /*00a0*/ 	.short	0x0009
        /*00a2*/ 	.short	0x0048
        /*00a4*/ 	.byte	0x00, 0xf0, 0x21, 0x00


	//----- nvinfo : EIATTR_KPARAM_INFO
	.align		4
.L_53:
        /*00a8*/ 	.byte	0x04, 0x17
        /*00aa*/ 	.short	(.L_55 - .L_54)
.L_54:
        /*00ac*/ 	.word	0x00000000
        /*00b0*/ 	.short	0x0008
        /*00b2*/ 	.short	0x0040
        /*00b4*/ 	.byte	0x00, 0xf0, 0x21, 0x00


	//----- nvinfo : EIATTR_KPARAM_INFO
	.align		4
.L_55:
        /*00b8*/ 	.byte	0x04, 0x17
        /*00ba*/ 	.short	(.L_57 - .L_56)
.L_56:
        /*00bc*/ 	.word	0x00000000
        /*00c0*/ 	.short	0x0007
        /*00c2*/ 	.short	0x0038
        /*00c4*/ 	.byte	0x00, 0xf0, 0x21, 0x00


	//----- nvinfo : EIATTR_KPARAM_INFO
	.align		4
.L_57:
        /*00c8*/ 	.byte	0x04, 0x17
        /*00ca*/ 	.short	(.L_59 - .L_58)
.L_58:
        /*00cc*/ 	.word	0x00000000
        /*00d0*/ 	.short	0x0006
        /*00d2*/ 	.short	0x0030
        /*00d4*/ 	.byte	0x00, 0xf0, 0x21, 0x00


	//----- nvinfo : EIATTR_KPARAM_INFO
	.align		4
.L_59:
        /*00d8*/ 	.byte	0x04, 0x17
        /*00da*/ 	.short	(.L_61 - .L_60)
.L_60:
        /*00dc*/ 	.word	0x00000000
        /*00e0*/ 	.short	0x0005
        /*00e2*/ 	.short	0x0028
        /*00e4*/ 	.byte	0x00, 0xf0, 0x21, 0x00


	//----- nvinfo : EIATTR_KPARAM_INFO
	.align		4
.L_61:
        /*00e8*/ 	.byte	0x04, 0x17
        /*00ea*/ 	.short	(.L_63 - .L_62)
.L_62:
        /*00ec*/ 	.word	0x00000000
        /*00f0*/ 	.short	0x0004
        /*00f2*/ 	.short	0x0020
        /*00f4*/ 	.byte	0x00, 0xf0, 0x21, 0x00


	//----- nvinfo : EIATTR_KPARAM_INFO
	.align		4
.L_63:
        /*00f8*/ 	.byte	0x04, 0x17
        /*00fa*/ 	.short	(.L_65 - .L_64)
.L_64:
        /*00fc*/ 	.word	0x00000000
        /*0100*/ 	.short	0x0003
        /*0102*/ 	.short	0x0018
        /*0104*/ 	.byte	0x00, 0xf5, 0x21, 0x00


	//----- nvinfo : EIATTR_KPARAM_INFO
	.align		4
.L_65:
        /*0108*/ 	.byte	0x04, 0x17
        /*010a*/ 	.short	(.L_67 - .L_66)
.L_66:
        /*010c*/ 	.word	0x00000000
        /*0110*/ 	.short	0x0002
        /*0112*/ 	.short	0x0010
        /*0114*/ 	.byte	0x00, 0xf5, 0x21, 0x00


	//----- nvinfo : EIATTR_KPARAM_INFO
	.align		4
.L_67:
        /*0118*/ 	.byte	0x04, 0x17
        /*011a*/ 	.short	(.L_69 - .L_68)
.L_68:
        /*011c*/ 	.word	0x00000000
        /*0120*/ 	.short	0x0001
        /*0122*/ 	.short	0x0008
        /*0124*/ 	.byte	0x00, 0xf5, 0x21, 0x00


	//----- nvinfo : EIATTR_KPARAM_INFO
	.align		4
.L_69:
        /*0128*/ 	.byte	0x04, 0x17
        /*012a*/ 	.short	(.L_71 - .L_70)
.L_70:
        /*012c*/ 	.word	0x00000000
        /*0130*/ 	.short	0x0000
        /*0132*/ 	.short	0x0000
        /*0134*/ 	.byte	0x00, 0xf0, 0x11, 0x00


	//----- nvinfo : EIATTR_SPARSE_MMA_MASK
	.align		4
.L_71:
        /*0138*/ 	.byte	0x03, 0x50
        /*013a*/ 	.short	0x0000


	//----- nvinfo : EIATTR_MAXREG_COUNT
	.align		4
        /*013c*/ 	.byte	0x03, 0x1b
        /*013e*/ 	.short	0x00ff


	//----- nvinfo : EIATTR_MERCURY_ISA_VERSION
	.align		4
        /*0140*/ 	.byte	0x03, 0x5f
        /*0142*/ 	.short	0x0101


	//----- nvinfo : EIATTR_VRC_CTA_INIT_COUNT
	.align		4
        /*0144*/ 	.byte	0x02, 0x4a
	.zero		1
	.zero		1


	//----- nvinfo : EIATTR_EXIT_INSTR_OFFSETS
	.align		4
        /*0148*/ 	.byte	0x04, 0x1c
        /*014a*/ 	.short	(.L_73 - .L_72)


	//   ....[0]....
.L_72:
        /*014c*/ 	.word	0x00000c70


	//   ....[1]....
        /*0150*/ 	.word	0x000012d0


	//   ....[2]....
        /*0154*/ 	.word	0x00001370


	//----- nvinfo : EIATTR_CRS_STACK_SIZE
	.align		4
.L_73:
        /*0158*/ 	.byte	0x04, 0x1e
        /*015a*/ 	.short	(.L_75 - .L_74)
.L_74:
        /*015c*/ 	.word	0x00000000


	//----- nvinfo : EIATTR_CBANK_PARAM_SIZE
	.align		4
.L_75:
        /*0160*/ 	.byte	0x03, 0x19
        /*0162*/ 	.short	0x0090


	//----- nvinfo : EIATTR_PARAM_CBANK
	.align		4
        /*0164*/ 	.byte	0x04, 0x0a
        /*0166*/ 	.short	(.L_77 - .L_76)
	.align		4
.L_76:
        /*0168*/ 	.word	index@(.nv.constant0.m2p_rectmesh3d_vector)
        /*016c*/ 	.short	0x0380
        /*016e*/ 	.short	0x0090


	//----- nvinfo : EIATTR_SW_WAR
	.align		4
.L_77:
        /*0170*/ 	.byte	0x04, 0x36
        /*0172*/ 	.short	(.L_79 - .L_78)
.L_78:
        /*0174*/ 	.word	0x00000008
.L_79:


//--------------------- .nv.info.m2p_rectmesh3d_scalar --------------------------
	.section	.nv.info.m2p_rectmesh3d_scalar,"",@"SHT_CUDA_INFO"
	.sectionflags	@""
	.align	4


	//----- nvinfo : EIATTR_CUDA_API_VERSION
	.align		4
        /*0000*/ 	.byte	0x04, 0x37
        /*0002*/ 	.short	(.L_81 - .L_80)
.L_80:
        /*0004*/ 	.word	0x00000082


	//----- nvinfo : EIATTR_KPARAM_INFO
	.align		4
.L_81:
        /*0008*/ 	.byte	0x04, 0x17
        /*000a*/ 	.short	(.L_83 - .L_82)
.L_82:
        /*000c*/ 	.word	0x00000000
        /*0010*/ 	.short	0x000e
        /*0012*/ 	.short	0x0068
        /*0014*/ 	.byte	0x00, 0xf5, 0x21, 0x00


	//----- nvinfo : EIATTR_KPARAM_INFO
	.align		4
.L_83:
        /*0018*/ 	.byte	0x04, 0x17
        /*001a*/ 	.short	(.L_85 - .L_84)
.L_84:
        /*001c*/ 	.word	0x00000000
        /*0020*/ 	.short	0x000d
        /*0022*/ 	.short	0x0060
        /*0024*/ 	.byte	0x00, 0xf5, 0x21, 0x00


	//----- nvinfo : EIATTR_KPARAM_INFO
	.align		4
.L_85:
        /*0028*/ 	.byte	0x04, 0x17
        /*002a*/ 	.short	(.L_87 - .L_86)
.L_86:
        /*002c*/ 	.word	0x00000000
        /*0030*/ 	.short	0x000c
        /*0032*/ 	.short	0x0058
        /*0034*/ 	.byte	0x00, 0xf0, 0x11, 0x00


	//----- nvinfo : EIATTR_KPARAM_INFO
	.align		4
.L_87:
        /*0038*/ 	.byte	0x04, 0x17
        /*003a*/ 	.short	(.L_89 - .L_88)
.L_88:
        /*003c*/ 	.word	0x00000000
        /*0040*/ 	.short	0x000b
        /*0042*/ 	.short	0x0054
        /*0044*/ 	.byte	0x00, 0xf0, 0x11, 0x00


	//----- nvinfo : EIATTR_KPARAM_INFO
	.align		4
.L_89:
        /*0048*/ 	.byte	0x04, 0x17
        /*004a*/ 	.short	(.L_91 - .L_90)
.L_90:
        /*004c*/ 	.word	0x00000000
        /*0050*/ 	.short	0x000a
        /*0052*/ 	.short	0x0050
        /*0054*/ 	.byte	0x00, 0xf0, 0x11, 0x00


	//----- nvinfo : EIATTR_KPARAM_INFO
	.align		4
.L_91:
        /*0058*/ 	.byte	0x04, 0x17
        /*005a*/ 	.short	(.L_93 - .L_92)
.L_92:
        /*005c*/ 	.word	0x00000000
        /*0060*/ 	.short	0x0009
        /*0062*/ 	.short	0x0048
        /*0064*/ 	.byte	0x00, 0xf0, 0x21, 0x00


	//----- nvinfo : EIATTR_KPARAM_INFO
	.align		4
.L_93:
        /*0068*/ 	.byte	0x04, 0x17
        /*006a*/ 	.short	(.L_95 - .L_94)
.L_94:
        /*006c*/ 	.word	0x00000000
        /*0070*/ 	.short	0x0008
        /*0072*/ 	.short	0x0040
        /*0074*/ 	.byte	0x00, 0xf0, 0x21, 0x00


	//----- nvinfo : EIATTR_KPARAM_INFO
	.align		4
.L_95:
        /*0078*/ 	.byte	0x04, 0x17
        /*007a*/ 	.short	(.L_97 - .L_96)
.L_96:
        /*007c*/ 	.word	0x00000000
        /*0080*/ 	.short	0x0007
        /*0082*/ 	.short	0x0038
        /*0084*/ 	.byte	0x00, 0xf0, 0x21, 0x00


	//----- nvinfo : EIATTR_KPARAM_INFO
	.align		4
.L_97:
        /*0088*/ 	.byte	0x04, 0x17
        /*008a*/ 	.short	(.L_99 - .L_98)
.L_98:
        /*008c*/ 	.word	0x00000000
        /*0090*/ 	.short	0x0006
        /*0092*/ 	.short	0x0030
        /*0094*/ 	.byte	0x00, 0xf0, 0x21, 0x00


	//----- nvinfo : EIATTR_KPARAM_INFO
	.align		4
.L_99:
        /*0098*/ 	.byte	0x04, 0x17
        /*009a*/ 	.short	(.L_101 - .L_100)
.L_100:
        /*009c*/ 	.word	0x00000000
        /*00a0*/ 	.short	0x0005
        /*00a2*/ 	.short	0x0028
        /*00a4*/ 	.byte	0x00, 0xf0, 0x21, 0x00


	//----- nvinfo : EIATTR_KPARAM_INFO
	.align		4
.L_101:
        /*00a8*/ 	.byte	0x04, 0x17
        /*00aa*/ 	.short	(.L_103 - .L_102)
.L_102:
        /*00ac*/ 	.word	0x00000000
        /*00b0*/ 	.short	0x0004
        /*00b2*/ 	.short	0x0020
        /*00b4*/ 	.byte	0x00, 0xf0, 0x21, 0x00


	//----- nvinfo : EIATTR_KPARAM_INFO
	.align		4
.L_103:
        /*00b8*/ 	.byte	0x04, 0x17
        /*00ba*/ 	.short	(.L_105 - .L_104)
.L_104:
        /*00bc*/ 	.word	0x00000000
        /*00c0*/ 	.short	0x0003
        /*00c2*/ 	.short	0x0018
        /*00c4*/ 	.byte	0x00, 0xf5, 0x21, 0x00


	//----- nvinfo : EIATTR_KPARAM_INFO
	.align		4
.L_105:
        /*00c8*/ 	.byte	0x04, 0x17
        /*00ca*/ 	.short	(.L_107 - .L_106)
.L_106:
        /*00cc*/ 	.word	0x00000000
        /*00d0*/ 	.short	0x0002
        /*00d2*/ 	.short	0x0010
        /*00d4*/ 	.byte	0x00, 0xf5, 0x21, 0x00


	//----- nvinfo : EIATTR_KPARAM_INFO
	.align		4
.L_107:
        /*00d8*/ 	.byte	0x04, 0x17
        /*00da*/ 	.short	(.L_109 - .L_108)
.L_108:
        /*00dc*/ 	.word	0x00000000
        /*00e0*/ 	.short	0x0001
        /*00e2*/ 	.short	0x0008
        /*00e4*/ 	.byte	0x00, 0xf5, 0x21, 0x00


	//----- nvinfo : EIATTR_KPARAM_INFO
	.align		4
.L_109:
        /*00e8*/ 	.byte	0x04, 0x17
        /*00ea*/ 	.short	(.L_111 - .L_110)
.L_110:
        /*00ec*/ 	.word	0x00000000
        /*00f0*/ 	.short	0x0000
        /*00f2*/ 	.short	0x0000
        /*00f4*/ 	.byte	0x00, 0xf0, 0x11, 0x00


	//----- nvinfo : EIATTR_SPARSE_MMA_MASK
	.align		4
.L_111:
        /*00f8*/ 	.byte	0x03, 0x50
        /*00fa*/ 	.short	0x0000


	//----- nvinfo : EIATTR_MAXREG_COUNT
	.align		4
        /*00fc*/ 	.byte	0x03, 0x1b
        /*00fe*/ 	.short	0x00ff


	//----- nvinfo : EIATTR_MERCURY_ISA_VERSION
	.align		4
        /*0100*/ 	.byte	0x03, 0x5f
        /*0102*/ 	.short	0x0101


	//----- nvinfo : EIATTR_VRC_CTA_INIT_COUNT
	.align		4
        /*0104*/ 	.byte	0x02, 0x4a
	.zero		1
	.zero		1


	//----- nvinfo : EIATTR_EXIT_INSTR_OFFSETS
	.align		4
        /*0108*/ 	.byte	0x04, 0x1c
        /*010a*/ 	.short	(.L_113 - .L_112)


	//   ....[0]....
.L_112:
        /*010c*/ 	.word	0x00000c70


	//   ....[1]....
        /*0110*/ 	.word	0x00000fd0


	//   ....[2]....
        /*0114*/ 	.word	0x00001010


	//----- nvinfo : EIATTR_CRS_STACK_SIZE
	.align		4
.L_113:
        /*0118*/ 	.byte	0x04, 0x1e
        /*011a*/ 	.short	(.L_115 - .L_114)
.L_114:
        /*011c*/ 	.word	0x00000000


	//----- nvinfo : EIATTR_CBANK_PARAM_SIZE
	.align		4
.L_115:
        /*0120*/ 	.byte	0x03, 0x19
        /*0122*/ 	.short	0x0070


	//----- nvinfo : EIATTR_PARAM_CBANK
	.align		4
        /*0124*/ 	.byte	0x04, 0x0a
        /*0126*/ 	.short	(.L_117 - .L_116)
	.align		4
.L_116:
        /*0128*/ 	.word	index@(.nv.constant0.m2p_rectmesh3d_scalar)
        /*012c*/ 	.short	0x0380
        /*012e*/ 	.short	0x0070


	//----- nvinfo : EIATTR_SW_WAR
	.align		4
.L_117:
        /*0130*/ 	.byte	0x04, 0x36
        /*0132*/ 	.short	(.L_119 - .L_118)
.L_118:
        /*0134*/ 	.word	0x00000008
.L_119:


//--------------------- .nv.info.m2p_rectmesh2d_vector --------------------------
	.section	.nv.info.m2p_rectmesh2d_vector,"",@"SHT_CUDA_INFO"
	.sectionflags	@""
	.align	4


	//----- nvinfo : EIATTR_CUDA_API_VERSION
	.align		4
        /*0000*/ 	.byte	0x04, 0x37
        /*0002*/ 	.short	(.L_121 - .L_120)
.L_120:
        /*0004*/ 	.word	0x00000082


	//----- nvinfo : EIATTR_KPARAM_INFO
	.align		4
.L_121:
        /*0008*/ 	.byte	0x04, 0x17
        /*000a*/ 	.short	(.L_123 - .L_122)
.L_122:
        /*000c*/ 	.word	0x00000000
        /*0010*/ 	.short	0x000c
        /*0012*/ 	.short	0x0058
        /*0014*/ 	.byte	0x00, 0xf5, 0x21, 0x00


	//----- nvinfo : EIATTR_KPARAM_INFO
	.align		4
.L_123:
        /*0018*/ 	.byte	0x04, 0x17
        /*001a*/ 	.short	(.L_125 - .L_124)
.L_124:
        /*001c*/ 	.word	0x00000000
        /*0020*/ 	.short	0x000b
        /*0022*/ 	.short	0x0050
        /*0024*/ 	.byte	0x00, 0xf5, 0x21, 0x00


	//----- nvinfo : EIATTR_KPARAM_INFO
	.align		4
.L_125:
        /*0028*/ 	.byte	0x04, 0x17
        /*002a*/ 	.short	(.L_127 - .L_126)
.L_126:
        /*002c*/ 	.word	0x00000000
        /*0030*/ 	.short	0x000a
        /*0032*/ 	.short	0x0048
        /*0034*/ 	.byte	0x00, 0xf5, 0x21, 0x00


	//----- nvinfo : EIATTR_KPARAM_INFO
	.align		4
.L_127:
        /*0038*/ 	.byte	0x04, 0x17
        /*003a*/ 	.short	(.L_129 - .L_128)
.L_128:
        /*003c*/ 	.word	0x00000000
        /*0040*/ 	.short	0x0009
        /*0042*/ 	.short	0x0040
        /*0044*/ 	.byte	0x00, 0xf5, 0x21, 0x00


	//----- nvinfo : EIATTR_KPARAM_INFO
	.align		4
.L_129:
        /*0048*/ 	.byte	0x04, 0x17
        /*004a*/ 	.short	(.L_131 - .L_130)
.L_130:
        /*004c*/ 	.word	0x00000000
        /*0050*/ 	.short	0x0008
        /*0052*/ 	.short	0x003c
        /*0054*/ 	.byte	0x00, 0xf0, 0x11, 0x00


	//----- nvinfo : EIATTR_KPARAM_INFO
	.align		4
.L_131:
        /*0058*/ 	.byte	0x04, 0x17
        /*005a*/ 	.short	(.L_133 - .L_132)
.L_132:
        /*005c*/ 	.word	0x00000000
        /*0060*/ 	.short	0x0007
        /*0062*/ 	.short	0x0038
        /*0064*/ 	.byte	0x00, 0xf0, 0x11, 0x00


	//----- nvinfo : EIATTR_KPARAM_INFO
	.align		4
.L_133:
        /*0068*/ 	.byte	0x04, 0x17
        /*006a*/ 	.short	(.L_135 - .L_134)
.L_134:
        /*006c*/ 	.word	0x00000000
        /*0070*/ 	.short	0x0006
        /*0072*/ 	.short	0x0030
        /*0074*/ 	.byte	0x00, 0xf0, 0x21, 0x00


	//----- nvinfo : EIATTR_KPARAM_INFO
	.align		4
.L_135:
        /*0078*/ 	.byte	0x04, 0x17
        /*007a*/ 	.short	(.L_137 - .L_136)
.L_136:
        /*007c*/ 	.word	0x00000000
        /*0080*/ 	.short	0x0005
        /*0082*/ 	.short	0x0028
        /*0084*/ 	.byte	0x00, 0xf0, 0x21, 0x00


	//----- nvinfo : EIATTR_KPARAM_INFO
	.align		4
.L_137:
        /*0088*/ 	.byte	0x04, 0x17
        /*008a*/ 	.short	(.L_139 - .L_138)
.L_138:
        /*008c*/ 	.word	0x00000000
        /*0090*/ 	.short	0x0004
        /*0092*/ 	.short	0x0020
        /*0094*/ 	.byte	0x00, 0xf0, 0x21, 0x00


	//----- nvinfo : EIATTR_KPARAM_INFO
	.align		4
.L_139:
        /*0098*/ 	.byte	0x04, 0x17
        /*009a*/ 	.short	(.L_141 - .L_140)
.L_140:
        /*009c*/ 	.word	0x00000000
        /*00a0*/ 	.short	0x0003
        /*00a2*/ 	.short	0x0018
        /*00a4*/ 	.byte	0x00, 0xf0, 0x21, 0x00


	//----- nvinfo : EIATTR_KPARAM_INFO
	.align		4
.L_141:
        /*00a8*/ 	.byte	0x04, 0x17
        /*00aa*/ 	.short	(.L_143 - .L_142)
.L_142:
        /*00ac*/ 	.word	0x00000000
        /*00b0*/ 	.short	0x0002
        /*00b2*/ 	.short	0x0010
        /*00b4*/ 	.byte	0x00, 0xf5, 0x21, 0x00


	//----- nvinfo : EIATTR_KPARAM_INFO
	.align		4
.L_143:
        /*00b8*/ 	.byte	0x04, 0x17
        /*00ba*/ 	.short	(.L_145 - .L_144)
.L_144:
        /*00bc*/ 	.word	0x00000000
        /*00c0*/ 	.short	0x0001
        /*00c2*/ 	.short	0x0008
        /*00c4*/ 	.byte	0x00, 0xf5, 0x21, 0x00


	//----- nvinfo : EIATTR_KPARAM_INFO
	.align		4
.L_145:
        /*00c8*/ 	.byte	0x04, 0x17
        /*00ca*/ 	.short	(.L_147 - .L_146)
.L_146:
        /*00cc*/ 	.word	0x00000000
        /*00d0*/ 	.short	0x0000
        /*00d2*/ 	.short	0x0000
        /*00d4*/ 	.byte	0x00, 0xf0, 0x11, 0x00


	//----- nvinfo : EIATTR_SPARSE_MMA_MASK
	.align		4
.L_147:
        /*00d8*/ 	.byte	0x03, 0x50
        /*00da*/ 	.short	0x0000


	//----- nvinfo : EIATTR_MAXREG_COUNT
	.align		4
        /*00dc*/ 	.byte	0x03, 0x1b
        /*00de*/ 	.short	0x00ff


	//----- nvinfo : EIATTR_MERCURY_ISA_VERSION
	.align		4
        /*00e0*/ 	.byte	0x03, 0x5f
        /*00e2*/ 	.short	0x0101


	//----- nvinfo : EIATTR_VRC_CTA_INIT_COUNT
	.align		4
        /*00e4*/ 	.byte	0x02, 0x4a
	.zero		1
	.zero		1


	//----- nvinfo : EIATTR_EXIT_INSTR_OFFSETS
	.align		4
        /*00e8*/ 	.byte	0x04, 0x1c
        /*00ea*/ 	.short	(.L_149 - .L_148)


	//   ....[0]....
.L_148:
        /*00ec*/ 	.word	0x00000870


	//   ....[1]....
        /*00f0*/ 	.word	0x00000b20


	//   ....[2]....
        /*00f4*/ 	.word	0x00000b90


	//----- nvinfo : EIATTR_CRS_STACK_SIZE
	.align		4
.L_149:
        /*00f8*/ 	.byte	0x04, 0x1e
        /*00fa*/ 	.short	(.L_151 - .L_150)
.L_150:
        /*00fc*/ 	.word	0x00000000


	//----- nvinfo : EIATTR_CBANK_PARAM_SIZE
	.align		4
.L_151:
        /*0100*/ 	.byte	0x03, 0x19
        /*0102*/ 	.short	0x0060


	//----- nvinfo : EIATTR_PARAM_CBANK
	.align		4
        /*0104*/ 	.byte	0x04, 0x0a
        /*0106*/ 	.short	(.L_153 - .L_152)
	.align		4
.L_152:
        /*0108*/ 	.word	index@(.nv.constant0.m2p_rectmesh2d_vector)
        /*010c*/ 	.short	0x0380
        /*010e*/ 	.short	0x0060


	//----- nvinfo : EIATTR_SW_WAR
	.align		4
.L_153:
        /*0110*/ 	.byte	0x04, 0x36
        /*0112*/ 	.short	(.L_155 - .L_154)
.L_154:
        /*0114*/ 	.word	0x00000008
.L_155:


//--------------------- .nv.info.m2p_rectmesh2d_scalar --------------------------
	.section	.nv.info.m2p_rectmesh2d_scalar,"",@"SHT_CUDA_INFO"
	.sectionflags	@""
	.align	4


	//----- nvinfo : EIATTR_CUDA_API_VERSION
	.align		4
        /*0000*/ 	.byte	0x04, 0x37
        /*0002*/ 	.short	(.L_157 - .L_156)
.L_156:
        /*0004*/ 	.word	0x00000082


	//----- nvinfo : EIATTR_KPARAM_INFO
	.align		4
.L_157:
        /*0008*/ 	.byte	0x04, 0x17
        /*000a*/ 	.short	(.L_159 - .L_158)
.L_158:
        /*000c*/ 	.word	0x00000000
        /*0010*/ 	.short	0x000a
        /*0012*/ 	.short	0x0048
        /*0014*/ 	.byte	0x00, 0xf5, 0x21, 0x00


	//----- nvinfo : EIATTR_KPARAM_INFO
	.align		4
.L_159:
        /*0018*/ 	.byte	0x04, 0x17
        /*001a*/ 	.short	(.L_161 - .L_160)
.L_160:
        /*001c*/ 	.word	0x00000000
        /*0020*/ 	.short	0x0009
        /*0022*/ 	.short	0x0040
        /*0024*/ 	.byte	0x00, 0xf5, 0x21, 0x00


	//----- nvinfo : EIATTR_KPARAM_INFO
	.align		4
.L_161:
        /*0028*/ 	.byte	0x04, 0x17
        /*002a*/ 	.short	(.L_163 - .L_162)
.L_162:
        /*002c*/ 	.word	0x00000000
        /*0030*/ 	.short	0x0008
        /*0032*/ 	.short	0x003c
        /*0034*/ 	.byte	0x00, 0xf0, 0x11, 0x00


	//----- nvinfo : EIATTR_KPARAM_INFO
	.align		4
.L_163:
        /*0038*/ 	.byte	0x04, 0x17
        /*003a*/ 	.short	(.L_165 - .L_164)
.L_164:
        /*003c*/ 	.word	0x00000000
        /*0040*/ 	.short	0x0007
        /*0042*/ 	.short	0x0038
        /*0044*/ 	.byte	0x00, 0xf0, 0x11, 0x00


	//----- nvinfo : EIATTR_KPARAM_INFO
	.align		4
.L_165:
        /*0048*/ 	.byte	0x04, 0x17
        /*004a*/ 	.short	(.L_167 - .L_166)
.L_166:
        /*004c*/ 	.word	0x00000000
        /*0050*/ 	.short	0x0006
        /*0052*/ 	.short	0x0030
        /*0054*/ 	.byte	0x00, 0xf0, 0x21, 0x00


	//----- nvinfo : EIATTR_KPARAM_INFO
	.align		4
.L_167:
        /*0058*/ 	.byte	0x04, 0x17
        /*005a*/ 	.short	(.L_169 - .L_168)
.L_168:
        /*005c*/ 	.word	0x00000000
        /*0060*/ 	.short	0x0005
        /*0062*/ 	.short	0x0028
        /*0064*/ 	.byte	0x00, 0xf0, 0x21, 0x00


	//----- nvinfo : EIATTR_KPARAM_INFO
	.align		4
.L_169:
        /*0068*/ 	.byte	0x04, 0x17
        /*006a*/ 	.short	(.L_171 - .L_170)
.L_170:
        /*006c*/ 	.word	0x00000000
        /*0070*/ 	.short	0x0004
        /*0072*/ 	.short	0x0020
        /*0074*/ 	.byte	0x00, 0xf0, 0x21, 0x00


	//----- nvinfo : EIATTR_KPARAM_INFO
	.align		4
.L_171:
        /*0078*/ 	.byte	0x04, 0x17
        /*007a*/ 	.short	(.L_173 - .L_172)
.L_172:
        /*007c*/ 	.word	0x00000000
        /*0080*/ 	.short	0x0003
        /*0082*/ 	.short	0x0018
        /*0084*/ 	.byte	0x00, 0xf0, 0x21, 0x00


	//----- nvinfo : EIATTR_KPARAM_INFO
	.align		4
.L_173:
        /*0088*/ 	.byte	0x04, 0x17
        /*008a*/ 	.short	(.L_175 - .L_174)
.L_174:
        /*008c*/ 	.word	0x00000000
        /*0090*/ 	.short	0x0002
        /*0092*/ 	.short	0x0010
        /*0094*/ 	.byte	0x00, 0xf5, 0x21, 0x00


	//----- nvinfo : EIATTR_KPARAM_INFO
	.align		4
.L_175:
        /*0098*/ 	.byte	0x04, 0x17
        /*009a*/ 	.short	(.L_177 - .L_176)
.L_176:
        /*009c*/ 	.word	0x00000000
        /*00a0*/ 	.short	0x0001
        /*00a2*/ 	.short	0x0008
        /*00a4*/ 	.byte	0x00, 0xf5, 0x21, 0x00


	//----- nvinfo : EIATTR_KPARAM_INFO
	.align		4
.L_177:
        /*00a8*/ 	.byte	0x04, 0x17
        /*00aa*/ 	.short	(.L_179 - .L_178)
.L_178:
        /*00ac*/ 	.word	0x00000000
        /*00b0*/ 	.short	0x0000
        /*00b2*/ 	.short	0x0000
        /*00b4*/ 	.byte	0x00, 0xf0, 0x11, 0x00


	//----- nvinfo : EIATTR_SPARSE_MMA_MASK
	.align		4
.L_179:
        /*00b8*/ 	.byte	0x03, 0x50
        /*00ba*/ 	.short	0x0000


	//----- nvinfo : EIATTR_MAXREG_COUNT
	.align		4
        /*00bc*/ 	.byte	0x03, 0x1b
        /*00be*/ 	.short	0x00ff


	//----- nvinfo : EIATTR_MERCURY_ISA_VERSION
	.align		4
        /*00c0*/ 	.byte	0x03, 0x5f
        /*00c2*/ 	.short	0x0101


	//----- nvinfo : EIATTR_VRC_CTA_INIT_COUNT
	.align		4
        /*00c4*/ 	.byte	0x02, 0x4a
	.zero		1
	.zero		1


	//----- nvinfo : EIATTR_EXIT_INSTR_OFFSETS
	.align		4
        /*00c8*/ 	.byte	0x04, 0x1c
        /*00ca*/ 	.short	(.L_181 - .L_180)


	//   ....[0]....
.L_180:
        /*00cc*/ 	.word	0x00000870


	//   ....[1]....
        /*00d0*/ 	.word	0x00000a40


	//   ....[2]....
        /*00d4*/ 	.word	0x00000a80


	//----- nvinfo : EIATTR_CRS_STACK_SIZE
	.align		4
.L_181:
        /*00d8*/ 	.byte	0x04, 0x1e
        /*00da*/ 	.short	(.L_183 - .L_182)
.L_182:
        /*00dc*/ 	.word	0x00000000


	//----- nvinfo : EIATTR_CBANK_PARAM_SIZE
	.align		4
.L_183:
        /*00e0*/ 	.byte	0x03, 0x19
        /*00e2*/ 	.short	0x0050


	//----- nvinfo : EIATTR_PARAM_CBANK
	.align		4
        /*00e4*/ 	.byte	0x04, 0x0a
        /*00e6*/ 	.short	(.L_185 - .L_184)
	.align		4
.L_184:
        /*00e8*/ 	.word	index@(.nv.constant0.m2p_rectmesh2d_scalar)
        /*00ec*/ 	.short	0x0380
        /*00ee*/ 	.short	0x0050


	//----- nvinfo : EIATTR_SW_WAR
	.align		4
.L_185:
        /*00f0*/ 	.byte	0x04, 0x36
        /*00f2*/ 	.short	(.L_187 - .L_186)
.L_186:
        /*00f4*/ 	.word	0x00000008
.L_187:


//--------------------- .nv.callgraph             --------------------------
	.section	.nv.callgraph,"",@"SHT_CUDA_CALLGRAPH"
	.align	4
	.sectionentsize	8
	.align		4
        /*0000*/ 	.word	0x00000000
	.align		4
        /*0004*/ 	.word	0xffffffff
	.align		4
        /*0008*/ 	.word	0x00000000
	.align		4
        /*000c*/ 	.word	0xfffffffe
	.align		4
        /*0010*/ 	.word	0x00000000
	.align		4
        /*0014*/ 	.word	0xfffffffd
	.align		4
        /*0018*/ 	.word	0x00000000
	.align		4
        /*001c*/ 	.word	0xfffffffc


//--------------------- .text.m2p_rectmesh3d_vector --------------------------
	.section	.text.m2p_rectmesh3d_vector,"ax",@progbits
	.align	128
        .global         m2p_rectmesh3d_vector
        .type           m2p_rectmesh3d_vector,@function
        .size           m2p_rectmesh3d_vector,(.L_x_68 - m2p_rectmesh3d_vector)
        .other          m2p_rectmesh3d_vector,@"STO_CUDA_ENTRY STV_DEFAULT"
m2p_rectmesh3d_vector:
.text.m2p_rectmesh3d_vector:
[----:B------:R-:W-:Y:S01]  /*0000*/  LDC R1, c[0x0][0x37c] ;  /* 0x0000df00ff017b82 */ /* 0x000fe20000000800 */
[----:B------:R-:W0:Y:S01]  /*0010*/  S2R R5, SR_TID.Y ;  /* 0x0000000000057919 */ /* 0x000e220000002200 */
[----:B------:R-:W1:Y:S06]  /*0020*/  LDCU UR5, c[0x0][0x360] ;  /* 0x00006c00ff0577ac */ /* 0x000e6c0008000800 */
[----:B------:R-:W0:Y:S01]  /*0030*/  S2UR UR4, SR_CTAID.X ;  /* 0x00000000000479c3 */ /* 0x000e220000002500 */
[----:B------:R-:W1:Y:S01]  /*0040*/  S2R R7, SR_TID.X ;  /* 0x0000000000077919 */ /* 0x000e620000002100 */
[----:B------:R-:W2:Y:S01]  /*0050*/  LDCU.64 UR6, c[0x0][0x358] ;  /* 0x00006b00ff0677ac */ /* 0x000ea20008000a00 */
[----:B------:R-:W3:Y:S05]  /*0060*/  LDCU UR8, c[0x0][0x3bc] ;  /* 0x00007780ff0877ac */ /* 0x000eea0008000800 */
[----:B------:R-:W0:Y:S08]  /*0070*/  LDC R8, c[0x0][0x364] ;  /* 0x0000d900ff087b82 */ /* 0x000e300000000800 */
[----:B------:R-:W4:Y:S08]  /*0080*/  LDC.64 R2, c[0x0][0x388] ;  /* 0x0000e200ff027b82 */ /* 0x000f300000000a00 */
[----:B------:R-:W5:Y:S01]  /*0090*/  LDC.64 R10, c[0x0][0x3b8] ;  /* 0x0000ee00ff0a7b82 */ /* 0x000f620000000a00 */
[----:B0-----:R-:W-:-:S04]  /*00a0*/  IMAD R8, R8, UR4, R5 ;  /* 0x0000000408087c24 */ /* 0x001fc8000f8e0205 */
[----:B-1----:R-:W-:Y:S01]  /*00b0*/  IMAD R8, R8, UR5, R7 ;  /* 0x0000000508087c24 */ /* 0x002fe2000f8e0207 */
[----:B---3--:R-:W5:Y:S01]  /*00c0*/  MUFU.RCP64H R5, UR8 ;  /* 0x0000000800057d08 */ /* 0x008f620008001800 */
[----:B------:R-:W-:Y:S01]  /*00d0*/  IMAD.MOV.U32 R4, RZ, RZ, 0x1 ;  /* 0x00000001ff047424 */ /* 0x000fe200078e00ff */
[----:B------:R-:W0:Y:S01]  /*00e0*/  LDCU.64 UR4, c[0x0][0x3a0] ;  /* 0x00007400ff0477ac */ /* 0x000e220008000a00 */
[----:B----4-:R-:W-:-:S06]  /*00f0*/  IMAD.WIDE R2, R8, 0x8, R2 ;  /* 0x0000000808027825 */ /* 0x010fcc00078e0202 */
[----:B--2---:R-:W0:Y:S01]  /*0100*/  LDG.E.64 R2, desc[UR6][R2.64] ;  /* 0x0000000602027981 */ /* 0x004e22000c1e1b00 */
[----:B------:R-:W-:Y:S01]  /*0110*/  BSSY.RECONVERGENT B0, `(.L_x_0) ;  /* 0x0000015000007945 */ /* 0x000fe20003800200 */
[----:B-----5:R-:W-:-:S08]  /*0120*/  DFMA R6, R4, -R10, 1 ;  /* 0x3ff000000406742b */ /* 0x020fd0000000080a */
[----:B------:R-:W-:-:S08]  /*0130*/  DFMA R6, R6, R6, R6 ;  /* 0x000000060606722b */ /* 0x000fd00000000006 */
[----:B------:R-:W-:-:S08]  /*0140*/  DFMA R6, R4, R6, R4 ;  /* 0x000000060406722b */ /* 0x000fd00000000004 */
[----:B------:R-:W-:-:S08]  /*0150*/  DFMA R4, R6, -R10, 1 ;  /* 0x3ff000000604742b */ /* 0x000fd0000000080a */
[----:B------:R-:W-:Y:S02]  /*0160*/  DFMA R4, R6, R4, R6 ;  /* 0x000000040604722b */ /* 0x000fe40000000006 */
[----:B0-----:R-:W-:-:S08]  /*0170*/  DADD R12, R2, -UR4 ;  /* 0x80000004020c7e29 */ /* 0x001fd00008000000 */
[----:B------:R-:W-:Y:S02]  /*0180*/  DMUL R6, R12, R4 ;  /* 0x000000040c067228 */ /* 0x000fe40000000000 */
[----:B------:R-:W-:-:S06]  /*0190*/  FSETP.GEU.AND P1, PT, |R13|, 6.5827683646048100446e-37, PT ;  /* 0x036000000d00780b */ /* 0x000fcc0003f2e200 */
[----:B------:R-:W-:-:S08]  /*01a0*/  DFMA R10, R6, -R10, R12 ;  /* 0x8000000a060a722b */ /* 0x000fd0000000000c */
[----:B------:R-:W-:-:S10]  /*01b0*/  DFMA R6, R4, R10, R6 ;  /* 0x0000000a0406722b */ /* 0x000fd40000000006 */
[----:B------:R-:W-:-:S05]  /*01c0*/  FFMA R0, RZ, UR8, R7 ;  /* 0x00000008ff007c23 */ /* 0x000fca0008000007 */
[----:B------:R-:W-:-:S13]  /*01d0*/  FSETP.GT.AND P0, PT, |R0|, 1.469367938527859385e-39, PT ;  /* 0x001000000000780b */ /* 0x000fda0003f04200 */
[----:B------:R-:W-:Y:S05]  /*01e0*/  @P0 BRA P1, `(.L_x_1) ;  /* 0x00000000001c0947 */ /* 0x000fea0000800000 */
[----:B------:R-:W0:Y:S01]  /*01f0*/  LDCU.64 UR4, c[0x0][0x3b8] ;  /* 0x00007700ff0477ac */ /* 0x000e220008000a00 */
[----:B------:R-:W-:Y:S01]  /*0200*/  MOV R10, 0x240 ;  /* 0x00000240000a7802 */ /* 0x000fe20000000f00 */
[----:B0-----:R-:W-:Y:S02]  /*0210*/  IMAD.U32 R14, RZ, RZ, UR4 ;  /* 0x00000004ff0e7e24 */ /* 0x001fe4000f8e00ff */
[----:B------:R-:W-:-:S07]  /*0220*/  IMAD.U32 R15, RZ, RZ, UR5 ;  /* 0x00000005ff0f7e24 */ /* 0x000fce000f8e00ff */
[----:B------:R-:W-:Y:S05]  /*0230*/  CALL.REL.NOINC `($__internal_0_$__cuda_sm20_div_rn_f64_full) ;  /* 0x0000001000507944 */ /* 0x000fea0003c00000 */
[----:B------:R-:W-:Y:S01]  /*0240*/  IMAD.MOV.U32 R6, RZ, RZ, R28 ;  /* 0x000000ffff067224 */ /* 0x000fe200078e001c */
[----:B------:R-:W-:-:S07]  /*0250*/  MOV R7, R29 ;  /* 0x0000001d00077202 */ /* 0x000fce0000000f00 */
.L_x_1:
[----:B------:R-:W-:Y:S05]  /*0260*/  BSYNC.RECONVERGENT B0 ;  /* 0x0000000000007941 */ /* 0x000fea0003800200 */
.L_x_0:
[----:B------:R-:W0:Y:S01]  /*0270*/  LDC.64 R18, c[0x0][0x390] ;  /* 0x0000e400ff127b82 */ /* 0x000e220000000a00 */
[----:B------:R-:W1:Y:S07]  /*0280*/  LDCU UR8, c[0x0][0x3c4] ;  /* 0x00007880ff0877ac */ /* 0x000e6e0008000800 */
[----:B------:R-:W2:Y:S01]  /*0290*/  LDC.64 R14, c[0x0][0x3c0] ;  /* 0x0000f000ff0e7b82 */ /* 0x000ea20000000a00 */
[----:B------:R-:W-:Y:S01]  /*02a0*/  IMAD.MOV.U32 R4, RZ, RZ, 0x1 ;  /* 0x00000001ff047424 */ /* 0x000fe200078e00ff */
[----:B------:R-:W3:Y:S01]  /*02b0*/  LDCU.64 UR4, c[0x0][0x3a8] ;  /* 0x00007500ff0477ac */ /* 0x000ee20008000a00 */
[----:B0-----:R-:W-:-:S06]  /*02c0*/  IMAD.WIDE R18, R8, 0x8, R18 ;  /* 0x0000000808127825 */ /* 0x001fcc00078e0212 */
[----:B------:R-:W3:Y:S01]  /*02d0*/  LDG.E.64 R18, desc[UR6][R18.64] ;  /* 0x0000000612127981 */ /* 0x000ee2000c1e1b00 */
[----:B-1----:R-:W2:Y:S01]  /*02e0*/  MUFU.RCP64H R5, UR8 ;  /* 0x0000000800057d08 */ /* 0x002ea20008001800 */
[----:B------:R-:W-:Y:S07]  /*02f0*/  BSSY.RECONVERGENT B0, `(.L_x_2) ;  /* 0x0000016000007945 */ /* 0x000fee0003800200 */
[----:B------:R0:W1:Y:S01]  /*0300*/  F2I.F64.FLOOR R7, R6 ;  /* 0x0000000600077311 */ /* 0x0000620000305100 */
[----:B--2---:R-:W-:-:S08]  /*0310*/  DFMA R10, R4, -R14, 1 ;  /* 0x3ff00000040a742b */ /* 0x004fd0000000080e */
[----:B------:R-:W-:-:S08]  /*0320*/  DFMA R10, R10, R10, R10 ;  /* 0x0000000a0a0a722b */ /* 0x000fd0000000000a */
[----:B------:R-:W-:-:S08]  /*0330*/  DFMA R10, R4, R10, R4 ;  /* 0x0000000a040a722b */ /* 0x000fd00000000004 */
[----:B------:R-:W-:-:S08]  /*0340*/  DFMA R4, R10, -R14, 1 ;  /* 0x3ff000000a04742b */ /* 0x000fd0000000080e */
[----:B------:R-:W-:Y:S02]  /*0350*/  DFMA R4, R10, R4, R10 ;  /* 0x000000040a04722b */ /* 0x000fe4000000000a */
[----:B---3--:R-:W-:-:S08]  /*0360*/  DADD R12, R18, -UR4 ;  /* 0x80000004120c7e29 */ /* 0x008fd00008000000 */
[----:B------:R-:W-:Y:S02]  /*0370*/  DMUL R10, R12, R4 ;  /* 0x000000040c0a7228 */ /* 0x000fe40000000000 */
[----:B------:R-:W-:-:S06]  /*0380*/  FSETP.GEU.AND P1, PT, |R13|, 6.5827683646048100446e-37, PT ;  /* 0x036000000d00780b */ /* 0x000fcc0003f2e200 */
[----:B------:R-:W-:-:S08]  /*0390*/  DFMA R14, R10, -R14, R12 ;  /* 0x8000000e0a0e722b */ /* 0x000fd0000000000c */
[----:B------:R-:W-:-:S10]  /*03a0*/  DFMA R4, R4, R14, R10 ;  /* 0x0000000e0404722b */ /* 0x000fd4000000000a */
[----:B------:R-:W-:-:S05]  /*03b0*/  FFMA R0, RZ, UR8, R5 ;  /* 0x00000008ff007c23 */ /* 0x000fca0008000005 */
[----:B------:R-:W-:-:S13]  /*03c0*/  FSETP.GT.AND P0, PT, |R0|, 1.469367938527859385e-39, PT ;  /* 0x001000000000780b */ /* 0x000fda0003f04200 */
[----:B01----:R-:W-:Y:S05]  /*03d0*/  @P0 BRA P1, `(.L_x_3) ;  /* 0x00000000001c0947 */ /* 0x003fea0000800000 */
[----:B------:R-:W0:Y:S01]  /*03e0*/  LDCU.64 UR4, c[0x0][0x3c0] ;  /* 0x00007800ff0477ac */ /* 0x000e220008000a00 */
[----:B------:R-:W-:Y:S01]  /*03f0*/  MOV R10, 0x430 ;  /* 0x00000430000a7802 */ /* 0x000fe20000000f00 */
[----:B0-----:R-:W-:Y:S02]  /*0400*/  IMAD.U32 R14, RZ, RZ, UR4 ;  /* 0x00000004ff0e7e24 */ /* 0x001fe4000f8e00ff */
[----:B------:R-:W-:-:S07]  /*0410*/  IMAD.U32 R15, RZ, RZ, UR5 ;  /* 0x00000005ff0f7e24 */ /* 0x000fce000f8e00ff */
[----:B------:R-:W-:Y:S05]  /*0420*/  CALL.REL.NOINC `($__internal_0_$__cuda_sm20_div_rn_f64_full) ;  /* 0x0000000c00d47944 */ /* 0x000fea0003c00000 */
[----:B------:R-:W-:Y:S01]  /*0430*/  MOV R4, R28 ;  /* 0x0000001c00047202 */ /* 0x000fe20000000f00 */
[----:B------:R-:W-:-:S07]  /*0440*/  IMAD.MOV.U32 R5, RZ, RZ, R29 ;  /* 0x000000ffff057224 */ /* 0x000fce00078e001d */
.L_x_3:
[----:B------:R-:W-:Y:S05]  /*0450*/  BSYNC.RECONVERGENT B0 ;  /* 0x0000000000007941 */ /* 0x000fea0003800200 */
.L_x_2:
        /* <DEDUP_REMOVED lines=25> */
[----:B0-----:R-:W-:Y:S01]  /*05f0*/  IMAD.U32 R14, RZ, RZ, UR4 ;  /* 0x00000004ff0e7e24 */ /* 0x001fe2000f8e00ff */
[----:B------:R-:W-:-:S07]  /*0600*/  MOV R15, UR5 ;  /* 0x00000005000f7c02 */ /* 0x000fce0008000f00 */
[----:B------:R-:W-:Y:S05]  /*0610*/  CALL.REL.NOINC `($__internal_0_$__cuda_sm20_div_rn_f64_full) ;  /* 0x0000000c00587944 */ /* 0x000fea0003c00000 */
[----:B------:R-:W-:Y:S02]  /*0620*/  IMAD.MOV.U32 R10, RZ, RZ, R28 ;  /* 0x000000ffff0a7224 */ /* 0x000fe400078e001c */
[----:B------:R-:W-:-:S07]  /*0630*/  IMAD.MOV.U32 R11, RZ, RZ, R29 ;  /* 0x000000ffff0b7224 */ /* 0x000fce00078e001d */
.L_x_5:
[----:B------:R-:W-:Y:S05]  /*0640*/  BSYNC.RECONVERGENT B0 ;  /* 0x0000000000007941 */ /* 0x000fea0003800200 */
.L_x_4:
[----:B------:R-:W0:Y:S01]  /*0650*/  LDCU UR4, c[0x0][0x3bc] ;  /* 0x00007780ff0477ac */ /* 0x000e220008000800 */
[----:B------:R-:W1:Y:S01]  /*0660*/  LDC.64 R4, c[0x0][0x3b8] ;  /* 0x0000ee00ff047b82 */ /* 0x000e620000000a00 */
[----:B------:R-:W-:Y:S01]  /*0670*/  IMAD.MOV.U32 R14, RZ, RZ, 0x1 ;  /* 0x00000001ff0e7424 */ /* 0x000fe200078e00ff */
[----:B------:R-:W1:Y:S01]  /*0680*/  I2F.F64 R12, R7 ;  /* 0x00000007000c7312 */ /* 0x000e620000201c00 */
[----:B------:R-:W1:Y:S01]  /*0690*/  LDCU.128 UR8, c[0x0][0x3a0] ;  /* 0x00007400ff0877ac */ /* 0x000e620008000c00 */
[----:B------:R-:W-:Y:S04]  /*06a0*/  BSSY.RECONVERGENT B0, `(.L_x_6) ;  /* 0x0000021000007945 */ /* 0x000fe80003800200 */
[----:B------:R-:W2:Y:S02]  /*06b0*/  LDC.64 R26, c[0x0][0x3b0] ;  /* 0x0000ec00ff1a7b82 */ /* 0x000ea40000000a00 */
[----:B------:R-:W-:Y:S06]  /*06c0*/  F2I.F64.FLOOR R0, R10 ;  /* 0x0000000a00007311 */ /* 0x000fec0000305100 */
[----:B------:R-:W2:Y:S02]  /*06d0*/  LDC.64 R22, c[0x0][0x3c8] ;  /* 0x0000f200ff167b82 */ /* 0x000ea40000000a00 */
[----:B0-----:R-:W0:Y:S01]  /*06e0*/  MUFU.RCP64H R15, UR4 ;  /* 0x00000004000f7d08 */ /* 0x001e220008001800 */
[----:B-1----:R-:W-:-:S05]  /*06f0*/  DFMA R12, R12, R4, UR8 ;  /* 0x000000080c0c7e2b */ /* 0x002fca0008000004 */
[----:B------:R-:W1:Y:S03]  /*0700*/  LDC.64 R20, c[0x0][0x3c0] ;  /* 0x0000f000ff147b82 */ /* 0x000e660000000a00 */
[----:B------:R-:W-:Y:S01]  /*0710*/  DADD R12, R2, -R12 ;  /* 0x00000000020c7229 */ /* 0x000fe2000000080c */
[----:B------:R-:W1:Y:S01]  /*0720*/  I2F.F64 R2, R6 ;  /* 0x0000000600027312 */ /* 0x000e620000201c00 */
[----:B0-----:R-:W-:-:S08]  /*0730*/  DFMA R16, R14, -R4, 1 ;  /* 0x3ff000000e10742b */ /* 0x001fd00000000804 */
[----:B------:R-:W-:Y:S01]  /*0740*/  FSETP.GEU.AND P1, PT, |R13|, 6.5827683646048100446e-37, PT ;  /* 0x036000000d00780b */ /* 0x000fe20003f2e200 */
[----:B------:R-:W-:Y:S02]  /*0750*/  DFMA R16, R16, R16, R16 ;  /* 0x000000101010722b */ /* 0x000fe40000000010 */
[----:B-1----:R-:W-:-:S06]  /*0760*/  DFMA R2, R2, R20, UR10 ;  /* 0x0000000a02027e2b */ /* 0x002fcc0008000014 */
[----:B------:R-:W-:Y:S02]  /*0770*/  DFMA R16, R14, R16, R14 ;  /* 0x000000100e10722b */ /* 0x000fe4000000000e */
[----:B------:R-:W-:-:S06]  /*0780*/  DADD R18, R18, -R2 ;  /* 0x0000000012127229 */ /* 0x000fcc0000000802 */
[----:B------:R-:W-:-:S08]  /*0790*/  DFMA R14, R16, -R4, 1 ;  /* 0x3ff00000100e742b */ /* 0x000fd00000000804 */
[----:B------:R-:W-:Y:S02]  /*07a0*/  DFMA R28, R16, R14, R16 ;  /* 0x0000000e101c722b */ /* 0x000fe40000000010 */
[----:B------:R-:W2:Y:S06]  /*07b0*/  I2F.F64 R14, R0 ;  /* 0x00000000000e7312 */ /* 0x000eac0000201c00 */
[----:B------:R-:W-:-:S08]  /*07c0*/  DMUL R16, R28, R12 ;  /* 0x0000000c1c107228 */ /* 0x000fd00000000000 */
[----:B------:R-:W-:Y:S02]  /*07d0*/  DFMA R4, R16, -R4, R12 ;  /* 0x800000041004722b */ /* 0x000fe4000000000c */
[----:B--2---:R-:W-:-:S06]  /*07e0*/  DFMA R14, R14, R22, R26 ;  /* 0x000000160e0e722b */ /* 0x004fcc000000001a */
[----:B------:R-:W-:Y:S02]  /*07f0*/  DFMA R4, R28, R4, R16 ;  /* 0x000000041c04722b */ /* 0x000fe40000000010 */
[----:B------:R-:W-:-:S08]  /*0800*/  DADD R24, R24, -R14 ;  /* 0x0000000018187229 */ /* 0x000fd0000000080e */
[----:B------:R-:W-:-:S05]  /*0810*/  FFMA R9, RZ, UR4, R5 ;  /* 0x00000004ff097c23 */ /* 0x000fca0008000005 */
[----:B------:R-:W-:-:S13]  /*0820*/  FSETP.GT.AND P0, PT, |R9|, 1.469367938527859385e-39, PT ;  /* 0x001000000900780b */ /* 0x000fda0003f04200 */
[----:B------:R-:W-:Y:S05]  /*0830*/  @P0 BRA P1, `(.L_x_7) ;  /* 0x00000000001c0947 */ /* 0x000fea0000800000 */
[----:B------:R-:W0:Y:S01]  /*0840*/  LDCU.64 UR4, c[0x0][0x3b8] ;  /* 0x00007700ff0477ac */ /* 0x000e220008000a00 */
[----:B------:R-:W-:Y:S02]  /*0850*/  MOV R10, 0x890 ;  /* 0x00000890000a7802 */ /* 0x000fe40000000f00 */
[----:B0-----:R-:W-:Y:S01]  /*0860*/  MOV R14, UR4 ;  /* 0x00000004000e7c02 */ /* 0x001fe20008000f00 */
[----:B------:R-:W-:-:S07]  /*0870*/  IMAD.U32 R15, RZ, RZ, UR5 ;  /* 0x00000005ff0f7e24 */ /* 0x000fce000f8e00ff */
[----:B------:R-:W-:Y:S05]  /*0880*/  CALL.REL.NOINC `($__internal_0_$__cuda_sm20_div_rn_f64_full) ;  /* 0x0000000800bc7944 */ /* 0x000fea0003c00000 */
[----:B------:R-:W-:Y:S02]  /*0890*/  IMAD.MOV.U32 R4, RZ, RZ, R28 ;  /* 0x000000ffff047224 */ /* 0x000fe400078e001c */
[----:B------:R-:W-:-:S07]  /*08a0*/  IMAD.MOV.U32 R5, RZ, RZ, R29 ;  /* 0x000000ffff057224 */ /* 0x000fce00078e001d */
.L_x_7:
[----:B------:R-:W-:Y:S05]  /*08b0*/  BSYNC.RECONVERGENT B0 ;  /* 0x0000000000007941 */ /* 0x000fea0003800200 */
.L_x_6:
[----:B------:R-:W0:Y:S01]  /*08c0*/  LDCU UR4, c[0x0][0x3c4] ;  /* 0x00007880ff0477ac */ /* 0x000e220008000800 */
[----:B------:R-:W1:Y:S01]  /*08d0*/  LDC.64 R10, c[0x0][0x3c0] ;  /* 0x0000f000ff0a7b82 */ /* 0x000e620000000a00 */
[----:B------:R-:W-:Y:S01]  /*08e0*/  MOV R2, 0x1 ;  /* 0x0000000100027802 */ /* 0x000fe20000000f00 */
[----:B------:R-:W-:Y:S01]  /*08f0*/  BSSY.RECONVERGENT B0, `(.L_x_8) ;  /* 0x0000018000007945 */ /* 0x000fe20003800200 */
[----:B------:R-:W-:Y:S01]  /*0900*/  FSETP.GEU.AND P1, PT, |R19|, 6.5827683646048100446e-37, PT ;  /* 0x036000001300780b */ /* 0x000fe20003f2e200 */
[----:B------:R-:W-:Y:S01]  /*0910*/  DADD R22, -R4, 1 ;  /* 0x3ff0000004167429 */ /* 0x000fe20000000100 */
[----:B0-----:R-:W1:Y:S02]  /*0920*/  MUFU.RCP64H R3, UR4 ;  /* 0x0000000400037d08 */ /* 0x001e640008001800 */
[----:B-1----:R-:W-:-:S08]  /*0930*/  DFMA R12, R2, -R10, 1 ;  /* 0x3ff00000020c742b */ /* 0x002fd0000000080a */
[----:B------:R-:W-:-:S08]  /*0940*/  DFMA R12, R12, R12, R12 ;  /* 0x0000000c0c0c722b */ /* 0x000fd0000000000c */
[----:B------:R-:W-:-:S08]  /*0950*/  DFMA R12, R2, R12, R2 ;  /* 0x0000000c020c722b */ /* 0x000fd00000000002 */
[----:B------:R-:W-:-:S08]  /*0960*/  DFMA R2, R12, -R10, 1 ;  /* 0x3ff000000c02742b */ /* 0x000fd0000000080a */
[----:B------:R-:W-:-:S08]  /*0970*/  DFMA R12, R12, R2, R12 ;  /* 0x000000020c0c722b */ /* 0x000fd0000000000c */
[----:B------:R-:W-:-:S08]  /*0980*/  DMUL R2, R12, R18 ;  /* 0x000000120c027228 */ /* 0x000fd00000000000 */
[----:B------:R-:W-:-:S08]  /*0990*/  DFMA R10, R2, -R10, R18 ;  /* 0x8000000a020a722b */ /* 0x000fd00000000012 */
[----:B------:R-:W-:-:S10]  /*09a0*/  DFMA R2, R12, R10, R2 ;  /* 0x0000000a0c02722b */ /* 0x000fd40000000002 */
[----:B------:R-:W-:-:S05]  /*09b0*/  FFMA R9, RZ, UR4, R3 ;  /* 0x00000004ff097c23 */ /* 0x000fca0008000003 */
[----:B------:R-:W-:-:S13]  /*09c0*/  FSETP.GT.AND P0, PT, |R9|, 1.469367938527859385e-39, PT ;  /* 0x001000000900780b */ /* 0x000fda0003f04200 */
[----:B------:R-:W-:Y:S05]  /*09d0*/  @P0 BRA P1, `(.L_x_9) ;  /* 0x0000000000240947 */ /* 0x000fea0000800000 */
[----:B------:R-:W0:Y:S01]  /*09e0*/  LDCU.64 UR4, c[0x0][0x3c0] ;  /* 0x00007800ff0477ac */ /* 0x000e220008000a00 */
[----:B------:R-:W-:Y:S01]  /*09f0*/  IMAD.MOV.U32 R12, RZ, RZ, R18 ;  /* 0x000000ffff0c7224 */ /* 0x000fe200078e0012 */
[----:B------:R-:W-:Y:S01]  /*0a00*/  MOV R10, 0xa50 ;  /* 0x00000a50000a7802 */ /* 0x000fe20000000f00 */
[----:B------:R-:W-:Y:S02]  /*0a10*/  IMAD.MOV.U32 R13, RZ, RZ, R19 ;  /* 0x000000ffff0d7224 */ /* 0x000fe400078e0013 */
[----:B0-----:R-:W-:Y:S01]  /*0a20*/  IMAD.U32 R14, RZ, RZ, UR4 ;  /* 0x00000004ff0e7e24 */ /* 0x001fe2000f8e00ff */
[----:B------:R-:W-:-:S07]  /*0a30*/  MOV R15, UR5 ;  /* 0x00000005000f7c02 */ /* 0x000fce0008000f00 */
[----:B------:R-:W-:Y:S05]  /*0a40*/  CALL.REL.NOINC `($__internal_0_$__cuda_sm20_div_rn_f64_full) ;  /* 0x00000008004c7944 */ /* 0x000fea0003c00000 */
[----:B------:R-:W-:Y:S02]  /*0a50*/  IMAD.MOV.U32 R2, RZ, RZ, R28 ;  /* 0x000000ffff027224 */ /* 0x000fe400078e001c */
[----:B------:R-:W-:-:S07]  /*0a60*/  IMAD.MOV.U32 R3, RZ, RZ, R29 ;  /* 0x000000ffff037224 */ /* 0x000fce00078e001d */
.L_x_9:
[----:B------:R-:W-:Y:S05]  /*0a70*/  BSYNC.RECONVERGENT B0 ;  /* 0x0000000000007941 */ /* 0x000fea0003800200 */
.L_x_8:
[----:B------:R-:W0:Y:S01]  /*0a80*/  LDCU UR4, c[0x0][0x3cc] ;  /* 0x00007980ff0477ac */ /* 0x000e220008000800 */
[----:B------:R-:W1:Y:S01]  /*0a90*/  LDC.64 R12, c[0x0][0x3c8] ;  /* 0x0000f200ff0c7b82 */ /* 0x000e620000000a00 */
[----:B------:R-:W-:Y:S01]  /*0aa0*/  IMAD.MOV.U32 R10, RZ, RZ, 0x1 ;  /* 0x00000001ff0a7424 */ /* 0x000fe200078e00ff */
[----:B------:R-:W-:Y:S01]  /*0ab0*/  FSETP.GEU.AND P1, PT, |R25|, 6.5827683646048100446e-37, PT ;  /* 0x036000001900780b */ /* 0x000fe20003f2e200 */
[----:B------:R-:W-:Y:S01]  /*0ac0*/  DADD R20, -R2, 1 ;  /* 0x3ff0000002147429 */ /* 0x000fe20000000100 */
[----:B------:R-:W-:Y:S07]  /*0ad0*/  BSSY.RECONVERGENT B0, `(.L_x_10) ;  /* 0x0000017000007945 */ /* 0x000fee0003800200 */
[----:B------:R-:W-:Y:S01]  /*0ae0*/  DMUL R18, R22, R20 ;  /* 0x0000001416127228 */ /* 0x000fe20000000000 */
        /* <DEDUP_REMOVED lines=13> */
[----:B------:R-:W-:Y:S01]  /*0bc0*/  MOV R12, R24 ;  /* 0x00000018000c7202 */ /* 0x000fe20000000f00 */
[----:B------:R-:W-:Y:S01]  /*0bd0*/  IMAD.MOV.U32 R13, RZ, RZ, R25 ;  /* 0x000000ffff0d7224 */ /* 0x000fe200078e0019 */
[----:B------:R-:W-:Y:S01]  /*0be0*/  MOV R10, 0xc20 ;  /* 0x00000c20000a7802 */ /* 0x000fe20000000f00 */
[----:B0-----:R-:W-:Y:S02]  /*0bf0*/  IMAD.U32 R14, RZ, RZ, UR4 ;  /* 0x00000004ff0e7e24 */ /* 0x001fe4000f8e00ff */
[----:B------:R-:W-:-:S07]  /*0c00*/  IMAD.U32 R15, RZ, RZ, UR5 ;  /* 0x00000005ff0f7e24 */ /* 0x000fce000f8e00ff */
[----:B------:R-:W-:Y:S05]  /*0c10*/  CALL.REL.NOINC `($__internal_0_$__cuda_sm20_div_rn_f64_full) ;  /* 0x0000000400d87944 */ /* 0x000fea0003c00000 */
[----:B------:R-:W-:Y:S01]  /*0c20*/  MOV R10, R28 ;  /* 0x0000001c000a7202 */ /* 0x000fe20000000f00 */
[----:B------:R-:W-:-:S07]  /*0c30*/  IMAD.MOV.U32 R11, RZ, RZ, R29 ;  /* 0x000000ffff0b7224 */ /* 0x000fce00078e001d */
.L_x_11:
[----:B------:R-:W-:Y:S05]  /*0c40*/  BSYNC.RECONVERGENT B0 ;  /* 0x0000000000007941 */ /* 0x000fea0003800200 */
.L_x_10:
[----:B------:R-:W0:Y:S02]  /*0c50*/  LDCU UR4, c[0x0][0x380] ;  /* 0x00007000ff0477ac */ /* 0x000e240008000800 */
[----:B0-----:R-:W-:-:S13]  /*0c60*/  ISETP.GE.AND P0, PT, R8, UR4, PT ;  /* 0x0000000408007c0c */ /* 0x001fda000bf06270 */
[----:B------:R-:W-:Y:S05]  /*0c70*/  @P0 EXIT ;  /* 0x000000000000094d */ /* 0x000fea0003800000 */
[----:B------:R-:W0:Y:S01]  /*0c80*/  LDC R9, c[0x0][0x3d0] ;  /* 0x0000f400ff097b82 */ /* 0x000e220000000800 */
[----:B------:R-:W-:Y:S01]  /*0c90*/  LOP3.LUT R13, R7, R6, RZ, 0xfc, !PT ;  /* 0x00000006070d7212 */ /* 0x000fe200078efcff */
[----:B------:R-:W1:Y:S02]  /*0ca0*/  LDCU UR4, c[0x0][0x3d8] ;  /* 0x00007b00ff0477ac */ /* 0x000e640008000800 */
[----:B-1----:R-:W-:Y:S01]  /*0cb0*/  UIADD3 UR4, UPT, UPT, UR4, -0x1, URZ ;  /* 0xffffffff04047890 */ /* 0x002fe2000fffe0ff */
[----:B0-----:R-:W-:-:S05]  /*0cc0*/  VIADD R12, R9, 0xffffffff ;  /* 0xffffffff090c7836 */ /* 0x001fca0000000000 */
[----:B------:R-:W-:-:S04]  /*0cd0*/  ISETP.GE.AND P0, PT, R7, R12, PT ;  /* 0x0000000c0700720c */ /* 0x000fc80003f06270 */
[----:B------:R-:W-:-:S13]  /*0ce0*/  ISETP.LT.OR P0, PT, R13, RZ, P0 ;  /* 0x000000ff0d00720c */ /* 0x000fda0000701670 */
[----:B------:R-:W0:Y:S02]  /*0cf0*/  @!P0 LDC R13, c[0x0][0x3d4] ;  /* 0x0000f500ff0d8b82 */ /* 0x000e240000000800 */
[----:B0-----:R-:W-:-:S05]  /*0d00*/  @!P0 VIADD R13, R13, 0xffffffff ;  /* 0xffffffff0d0d8836 */ /* 0x001fca0000000000 */
[----:B------:R-:W-:-:S04]  /*0d10*/  ISETP.LT.AND P0, PT, R6, R13, !P0 ;  /* 0x0000000d0600720c */ /* 0x000fc80004701270 */
[----:B------:R-:W-:-:S04]  /*0d20*/  ISETP.LT.OR P0, PT, R0, RZ, !P0 ;  /* 0x000000ff0000720c */ /* 0x000fc80004701670 */
[----:B------:R-:W-:-:S13]  /*0d30*/  ISETP.GE.OR P0, PT, R0, UR4, P0 ;  /* 0x0000000400007c0c */ /* 0x000fda0008706670 */
[----:B------:R-:W-:Y:S05]  /*0d40*/  @P0 BRA `(.L_x_12) ;  /* 0x0000000400640947 */ /* 0x000fea0003800000 */
[----:B------:R-:W0:Y:S01]  /*0d50*/  LDCU UR4, c[0x0][0x3d4] ;  /* 0x00007a80ff0477ac */ /* 0x000e220008000800 */
[----:B------:R-:W1:Y:S01]  /*0d60*/  LDC.64 R36, c[0x0][0x3e0] ;  /* 0x0000f800ff247b82 */ /* 0x000e620000000a00 */
[----:B------:R-:W-:Y:S02]  /*0d70*/  IMAD R6, R6, R9, R7 ;  /* 0x0000000906067224 */ /* 0x000fe400078e0207 */
[----:B0-----:R-:W-:-:S04]  /*0d80*/  IMAD R7, R9, UR4, RZ ;  /* 0x0000000409077c24 */ /* 0x001fc8000f8e02ff */
[----:B------:R-:W-:-:S04]  /*0d90*/  IMAD R0, R0, R7, R6 ;  /* 0x0000000700007224 */ /* 0x000fc800078e0206 */
[----:B-1----:R-:W-:-:S05]  /*0da0*/  IMAD.WIDE R36, R0, 0x8, R36 ;  /* 0x0000000800247825 */ /* 0x002fca00078e0224 */
[----:B------:R-:W2:Y:S04]  /*0db0*/  LDG.E.64 R30, desc[UR6][R36.64+0x8] ;  /* 0x00000806241e7981 */ /* 0x000ea8000c1e1b00 */
[----:B------:R0:W3:Y:S01]  /*0dc0*/  LDG.E.64 R14, desc[UR6][R36.64] ;  /* 0x00000006240e7981 */ /* 0x0000e2000c1e1b00 */
[----:B------:R-:W-:-:S05]  /*0dd0*/  IMAD.WIDE R26, R9, 0x8, R36 ;  /* 0x00000008091a7825 */ /* 0x000fca00078e0224 */
[----:B------:R-:W4:Y:S01]  /*0de0*/  LDG.E.64 R12, desc[UR6][R26.64] ;  /* 0x000000061a0c7981 */ /* 0x000f22000c1e1b00 */
[----:B------:R-:W-:Y:S02]  /*0df0*/  DMUL R20, R20, R4 ;  /* 0x0000000414147228 */ /* 0x000fe40000000000 */
[----:B------:R-:W-:Y:S01]  /*0e00*/  DADD R16, -R10, 1 ;  /* 0x3ff000000a107429 */ /* 0x000fe20000000100 */
[----:B------:R-:W-:-:S05]  /*0e10*/  IMAD.WIDE R28, R7, 0x8, R36 ;  /* 0x00000008071c7825 */ /* 0x000fca00078e0224 */
[----:B------:R-:W5:Y:S02]  /*0e20*/  LDG.E.64 R34, desc[UR6][R28.64] ;  /* 0x000000061c227981 */ /* 0x000f64000c1e1b00 */
[----:B------:R-:W-:Y:S02]  /*0e30*/  DMUL R24, R16, R20 ;  /* 0x0000001410187228 */ /* 0x000fe40000000000 */
[----:B------:R-:W5:Y:S01]  /*0e40*/  LDG.E.64 R26, desc[UR6][R26.64+0x8] ;  /* 0x000008061a1a7981 */ /* 0x000f62000c1e1b00 */
[----:B------:R-:W-:Y:S02]  /*0e50*/  DMUL R32, R18, R16 ;  /* 0x0000001012207228 */ /* 0x000fe40000000000 */
[----:B------:R-:W-:Y:S02]  /*0e60*/  DMUL R22, R22, R2 ;  /* 0x0000000216167228 */ /* 0x000fe40000000000 */
[----:B------:R-:W-:Y:S01]  /*0e70*/  DMUL R2, R2, R4 ;  /* 0x0000000402027228 */ /* 0x000fe20000000000 */
[----:B------:R-:W5:Y:S01]  /*0e80*/  LDG.E.64 R4, desc[UR6][R28.64+0x8] ;  /* 0x000008061c047981 */ /* 0x000f62000c1e1b00 */
[----:B0-----:R-:W-:Y:S01]  /*0e90*/  IMAD.WIDE R36, R9, 0x8, R28 ;  /* 0x0000000809247825 */ /* 0x001fe200078e021c */
[----:B--2---:R-:W-:-:S08]  /*0ea0*/  DMUL R30, R24, R30 ;  /* 0x0000001e181e7228 */ /* 0x004fd00000000000 */
[----:B---3--:R-:W-:Y:S02]  /*0eb0*/  DFMA R14, R32, R14, R30 ;  /* 0x0000000e200e722b */ /* 0x008fe4000000001e */
[----:B------:R-:W-:-:S08]  /*0ec0*/  DMUL R30, R16, R22 ;  /* 0x00000016101e7228 */ /* 0x000fd00000000000 */
[----:B----4-:R-:W-:Y:S01]  /*0ed0*/  DFMA R14, R30, R12, R14 ;  /* 0x0000000c1e0e722b */ /* 0x010fe2000000000e */
[----:B------:R-:W2:Y:S04]  /*0ee0*/  LDG.E.64 R12, desc[UR6][R36.64] ;  /* 0x00000006240c7981 */ /* 0x000ea8000c1e1b00 */
[----:B------:R-:W3:Y:S01]  /*0ef0*/  LDG.E.64 R36, desc[UR6][R36.64+0x8] ;  /* 0x0000080624247981 */ /* 0x000ee2000c1e1b00 */
[----:B------:R-:W-:Y:S02]  /*0f00*/  DMUL R16, R16, R2 ;  /* 0x0000000210107228 */ /* 0x000fe40000000000 */
[----:B------:R-:W-:-:S06]  /*0f10*/  DMUL R18, R18, R10 ;  /* 0x0000000a12127228 */ /* 0x000fcc0000000000 */
[----:B-----5:R-:W-:Y:S02]  /*0f20*/  DFMA R14, R16, R26, R14 ;  /* 0x0000001a100e722b */ /* 0x020fe4000000000e */
[----:B------:R-:W-:Y:S01]  /*0f30*/  DMUL R20, R20, R10 ;  /* 0x0000000a14147228 */ /* 0x000fe20000000000 */
[----:B------:R-:W0:Y:S05]  /*0f40*/  LDC.64 R26, c[0x0][0x3f8] ;  /* 0x0000fe00ff1a7b82 */ /* 0x000e2a0000000a00 */
[----:B------:R-:W-:Y:S02]  /*0f50*/  DFMA R14, R18, R34, R14 ;  /* 0x00000022120e722b */ /* 0x000fe4000000000e */
[----:B------:R-:W-:-:S06]  /*0f60*/  DMUL R22, R22, R10 ;  /* 0x0000000a16167228 */ /* 0x000fcc0000000000 */
[----:B------:R-:W-:Y:S02]  /*0f70*/  DFMA R4, R20, R4, R14 ;  /* 0x000000041404722b */ /* 0x000fe4000000000e */
[----:B------:R-:W1:Y:S01]  /*0f80*/  LDC.64 R14, c[0x0][0x3e8] ;  /* 0x0000fa00ff0e7b82 */ /* 0x000e620000000a00 */
[----:B------:R-:W-:Y:S01]  /*0f90*/  DMUL R2, R2, R10 ;  /* 0x0000000a02027228 */ /* 0x000fe20000000000 */
[----:B0-----:R-:W-:-:S04]  /*0fa0*/  IMAD.WIDE R26, R8, 0x8, R26 ;  /* 0x00000008081a7825 */ /* 0x001fc800078e021a */
[----:B-1----:R-:W-:Y:S01]  /*0fb0*/  IMAD.WIDE R28, R0, 0x8, R14 ;  /* 0x00000008001c7825 */ /* 0x002fe200078e020e */
[----:B--2---:R-:W-:-:S08]  /*0fc0*/  DFMA R4, R22, R12, R4 ;  /* 0x0000000c1604722b */ /* 0x004fd00000000004 */
[----:B---3--:R-:W-:-:S07]  /*0fd0*/  DFMA R4, R2, R36, R4 ;  /* 0x000000240204722b */ /* 0x008fce0000000004 */
[----:B------:R0:W-:Y:S04]  /*0fe0*/  STG.E.64 desc[UR6][R26.64], R4 ;  /* 0x000000041a007986 */ /* 0x0001e8000c101b06 */
[----:B------:R-:W2:Y:S04]  /*0ff0*/  LDG.E.64 R10, desc[UR6][R28.64+0x8] ;  /* 0x000008061c0a7981 */ /* 0x000ea8000c1e1b00 */
[----:B------:R-:W3:Y:S01]  /*1000*/  LDG.E.64 R34, desc[UR6][R28.64] ;  /* 0x000000061c227981 */ /* 0x000ee2000c1e1b00 */
[----:B------:R-:W-:-:S05]  /*1010*/  IMAD.WIDE R12, R9, 0x8, R28 ;  /* 0x00000008090c7825 */ /* 0x000fca00078e021c */
[----:B0-----:R-:W4:Y:S01]  /*1020*/  LDG.E.64 R4, desc[UR6][R12.64] ;  /* 0x000000060c047981 */ /* 0x001f22000c1e1b00 */
[----:B------:R-:W-:-:S03]  /*1030*/  IMAD.WIDE R36, R7, 0x8, R28 ;  /* 0x0000000807247825 */ /* 0x000fc600078e021c */
[----:B------:R-:W5:Y:S01]  /*1040*/  LDG.E.64 R12, desc[UR6][R12.64+0x8] ;  /* 0x000008060c0c7981 */ /* 0x000f62000c1e1b00 */
[----:B--2---:R-:W-:-:S03]  /*1050*/  DMUL R14, R24, R10 ;  /* 0x0000000a180e7228 */ /* 0x004fc60000000000 */
[----:B------:R-:W2:Y:S05]  /*1060*/  LDG.E.64 R10, desc[UR6][R36.64] ;  /* 0x00000006240a7981 */ /* 0x000eaa000c1e1b00 */
[----:B---3--:R-:W-:Y:S02]  /*1070*/  DFMA R34, R32, R34, R14 ;  /* 0x000000222022722b */ /* 0x008fe4000000000e */
[----:B------:R0:W3:Y:S02]  /*1080*/  LDG.E.64 R14, desc[UR6][R36.64+0x8] ;  /* 0x00000806240e7981 */ /* 0x0000e4000c1e1b00 */
[----:B0-----:R-:W-:-:S05]  /*1090*/  IMAD.WIDE R36, R9, 0x8, R36 ;  /* 0x0000000809247825 */ /* 0x001fca00078e0224 */
[----:B------:R-:W3:Y:S04]  /*10a0*/  LDG.E.64 R26, desc[UR6][R36.64] ;  /* 0x00000006241a7981 */ /* 0x000ee8000c1e1b00 */
[----:B------:R-:W3:Y:S01]  /*10b0*/  LDG.E.64 R28, desc[UR6][R36.64+0x8] ;  /* 0x00000806241c7981 */ /* 0x000ee2000c1e1b00 */
[----:B----4-:R-:W-:-:S08]  /*10c0*/  DFMA R4, R30, R4, R34 ;  /* 0x000000041e04722b */ /* 0x010fd00000000022 */
[----:B-----5:R-:W-:-:S08]  /*10d0*/  DFMA R4, R16, R12, R4 ;  /* 0x0000000c1004722b */ /* 0x020fd00000000004 */
[----:B--2---:R-:W-:Y:S01]  /*10e0*/  DFMA R12, R18, R10, R4 ;  /* 0x0000000a120c722b */ /* 0x004fe20000000004 */
[----:B------:R-:W0:Y:S08]  /*10f0*/  LDC.64 R10, c[0x0][0x400] ;  /* 0x00010000ff0a7b82 */ /* 0x000e300000000a00 */
[----:B------:R-:W1:Y:S01]  /*1100*/  LDC.64 R4, c[0x0][0x3f0] ;  /* 0x0000fc00ff047b82 */ /* 0x000e620000000a00 */
[----:B---3--:R-:W-:-:S08]  /*1110*/  DFMA R12, R20, R14, R12 ;  /* 0x0000000e140c722b */ /* 0x008fd0000000000c */
[----:B------:R-:W-:Y:S01]  /*1120*/  DFMA R12, R22, R26, R12 ;  /* 0x0000001a160c722b */ /* 0x000fe2000000000c */
[----:B0-----:R-:W-:-:S07]  /*1130*/  IMAD.WIDE R10, R8, 0x8, R10 ;  /* 0x00000008080a7825 */ /* 0x001fce00078e020a */
[----:B------:R-:W-:Y:S01]  /*1140*/  DFMA R28, R2, R28, R12 ;  /* 0x0000001c021c722b */ /* 0x000fe2000000000c */
[----:B-1----:R-:W-:-:S06]  /*1150*/  IMAD.WIDE R36, R0, 0x8, R4 ;  /* 0x0000000800247825 */ /* 0x002fcc00078e0204 */
[----:B------:R0:W-:Y:S04]  /*1160*/  STG.E.64 desc[UR6][R10.64], R28 ;  /* 0x0000001c0a007986 */ /* 0x0001e8000c101b06 */
[----:B------:R-:W2:Y:S01]  /*1170*/  LDG.E.64 R4, desc[UR6][R36.64+0x8] ;  /* 0x0000080624047981 */ /* 0x000ea2000c1e1b00 */
[----:B------:R-:W-:-:S03]  /*1180*/  IMAD.WIDE R26, R9, 0x8, R36 ;  /* 0x00000008091a7825 */ /* 0x000fc600078e0224 */
[----:B------:R1:W3:Y:S04]  /*1190*/  LDG.E.64 R14, desc[UR6][R36.64] ;  /* 0x00000006240e7981 */ /* 0x0002e8000c1e1b00 */
[----:B------:R-:W4:Y:S04]  /*11a0*/  LDG.E.64 R12, desc[UR6][R26.64] ;  /* 0x000000061a0c7981 */ /* 0x000f28000c1e1b00 */
[----:B0-----:R-:W5:Y:S01]  /*11b0*/  LDG.E.64 R10, desc[UR6][R26.64+0x8] ;  /* 0x000008061a0a7981 */ /* 0x001f62000c1e1b00 */
[----:B-1----:R-:W-:-:S05]  /*11c0*/  IMAD.WIDE R36, R7, 0x8, R36 ;  /* 0x0000000807247825 */ /* 0x002fca00078e0224 */
[----:B------:R-:W5:Y:S04]  /*11d0*/  LDG.E.64 R6, desc[UR6][R36.64+0x8] ;  /* 0x0000080624067981 */ /* 0x000f68000c1e1b00 */
[----:B------:R-:W5:Y:S01]  /*11e0*/  LDG.E.64 R26, desc[UR6][R36.64] ;  /* 0x00000006241a7981 */ /* 0x000f62000c1e1b00 */
[----:B------:R-:W-:-:S05]  /*11f0*/  IMAD.WIDE R28, R9, 0x8, R36 ;  /* 0x00000008091c7825 */ /* 0x000fca00078e0224 */
[----:B------:R-:W5:Y:S04]  /*1200*/  LDG.E.64 R34, desc[UR6][R28.64] ;  /* 0x000000061c227981 */ /* 0x000f68000c1e1b00 */
[----:B------:R-:W5:Y:S01]  /*1210*/  LDG.E.64 R28, desc[UR6][R28.64+0x8] ;  /* 0x000008061c1c7981 */ /* 0x000f62000c1e1b00 */
[----:B--2---:R-:W-:-:S08]  /*1220*/  DMUL R4, R24, R4 ;  /* 0x0000000418047228 */ /* 0x004fd00000000000 */
[----:B---3--:R-:W-:-:S08]  /*1230*/  DFMA R4, R32, R14, R4 ;  /* 0x0000000e2004722b */ /* 0x008fd00000000004 */
[----:B----4-:R-:W-:-:S08]  /*1240*/  DFMA R4, R30, R12, R4 ;  /* 0x0000000c1e04722b */ /* 0x010fd00000000004 */
[----:B-----5:R-:W-:Y:S01]  /*1250*/  DFMA R4, R16, R10, R4 ;  /* 0x0000000a1004722b */ /* 0x020fe20000000004 */
[----:B------:R-:W0:Y:S07]  /*1260*/  LDC.64 R10, c[0x0][0x408] ;  /* 0x00010200ff0a7b82 */ /* 0x000e2e0000000a00 */
[----:B------:R-:W-:-:S08]  /*1270*/  DFMA R4, R18, R26, R4 ;  /* 0x0000001a1204722b */ /* 0x000fd00000000004 */
[----:B------:R-:W-:-:S08]  /*1280*/  DFMA R4, R20, R6, R4 ;  /* 0x000000061404722b */ /* 0x000fd00000000004 */
[----:B------:R-:W-:Y:S01]  /*1290*/  DFMA R4, R22, R34, R4 ;  /* 0x000000221604722b */ /* 0x000fe20000000004 */
[----:B0-----:R-:W-:-:S07]  /*12a0*/  IMAD.WIDE R8, R8, 0x8, R10 ;  /* 0x0000000808087825 */ /* 0x001fce00078e020a */
[----:B------:R-:W-:-:S07]  /*12b0*/  DFMA R4, R2, R28, R4 ;  /* 0x0000001c0204722b */ /* 0x000fce0000000004 */
[----:B------:R-:W-:Y:S01]  /*12c0*/  STG.E.64 desc[UR6][R8.64], R4 ;  /* 0x0000000408007986 */ /* 0x000fe2000c101b06 */
[----:B------:R-:W-:Y:S05]  /*12d0*/  EXIT ;  /* 0x000000000000794d */ /* 0x000fea0003800000 */
.L_x_12:
[----:B------:R-:W0:Y:S08]  /*12e0*/  LDC.64 R2, c[0x0][0x3f8] ;  /* 0x0000fe00ff027b82 */ /* 0x000e300000000a00 */
[----:B------:R-:W1:Y:S08]  /*12f0*/  LDC.64 R4, c[0x0][0x400] ;  /* 0x00010000ff047b82 */ /* 0x000e700000000a00 */
[----:B------:R-:W2:Y:S01]  /*1300*/  LDC.64 R6, c[0x0][0x408] ;  /* 0x00010200ff067b82 */ /* 0x000ea20000000a00 */
[----:B0-----:R-:W-:-:S05]  /*1310*/  IMAD.WIDE R2, R8, 0x8, R2 ;  /* 0x0000000808027825 */ /* 0x001fca00078e0202 */
[----:B------:R-:W-:Y:S01]  /*1320*/  STG.E.64 desc[UR6][R2.64], RZ ;  /* 0x000000ff02007986 */ /* 0x000fe2000c101b06 */
[----:B-1----:R-:W-:-:S05]  /*1330*/  IMAD.WIDE R4, R8, 0x8, R4 ;  /* 0x0000000808047825 */ /* 0x002fca00078e0204 */
[----:B------:R-:W-:Y:S01]  /*1340*/  STG.E.64 desc[UR6][R4.64], RZ ;  /* 0x000000ff04007986 */ /* 0x000fe2000c101b06 */
[----:B--2---:R-:W-:-:S05]  /*1350*/  IMAD.WIDE R6, R8, 0x8, R6 ;  /* 0x0000000808067825 */ /* 0x004fca00078e0206 */
[----:B------:R-:W-:Y:S01]  /*1360*/  STG.E.64 desc[UR6][R6.64], RZ ;  /* 0x000000ff06007986 */ /* 0x000fe2000c101b06 */
[----:B------:R-:W-:Y:S05]  /*1370*/  EXIT ;  /* 0x000000000000794d */ /* 0x000fea0003800000 */
        .weak           $__internal_0_$__cuda_sm20_div_rn_f64_full
        .type           $__internal_0_$__cuda_sm20_div_rn_f64_full,@function
        .size           $__internal_0_$__cuda_sm20_div_rn_f64_full,(.L_x_68 - $__internal_0_$__cuda_sm20_div_rn_f64_full)
$__internal_0_$__cuda_sm20_div_rn_f64_full:
[C---:B------:R-:W-:Y:S01]  /*1380*/  FSETP.GEU.AND P0, PT, |R15|.reuse, 1.469367938527859385e-39, PT ;  /* 0x001000000f00780b */ /* 0x040fe20003f0e200 */
[----:B------:R-:W-:Y:S01]  /*1390*/  IMAD.MOV.U32 R32, RZ, RZ, 0x1 ;  /* 0x00000001ff207424 */ /* 0x000fe200078e00ff */
[----:B------:R-:W-:Y:S01]  /*13a0*/  LOP3.LUT R16, R15, 0x800fffff, RZ, 0xc0, !PT ;  /* 0x800fffff0f107812 */ /* 0x000fe200078ec0ff */
[----:B------:R-:W-:Y:S01]  /*13b0*/  IMAD.MOV.U32 R11, RZ, RZ, 0x1ca00000 ;  /* 0x1ca00000ff0b7424 */ /* 0x000fe200078e00ff */
[C---:B------:R-:W-:Y:S01]  /*13c0*/  FSETP.GEU.AND P2, PT, |R13|.reuse, 1.469367938527859385e-39, PT ;  /* 0x001000000d00780b */ /* 0x040fe20003f4e200 */
[----:B------:R-:W-:Y:S01]  /*13d0*/  BSSY.RECONVERGENT B1, `(.L_x_13) ;  /* 0x0000052000017945 */ /* 0x000fe20003800200 */
[----:B------:R-:W-:Y:S02]  /*13e0*/  LOP3.LUT R17, R16, 0x3ff00000, RZ, 0xfc, !PT ;  /* 0x3ff0000010117812 */ /* 0x000fe400078efcff */
[----:B------:R-:W-:Y:S02]  /*13f0*/  MOV R16, R14 ;  /* 0x0000000e00107202 */ /* 0x000fe40000000f00 */
[----:B------:R-:W-:-:S02]  /*1400*/  LOP3.LUT R9, R13, 0x7ff00000, RZ, 0xc0, !PT ;  /* 0x7ff000000d097812 */ /* 0x000fc400078ec0ff */
[----:B------:R-:W-:Y:S01]  /*1410*/  LOP3.LUT R35, R15, 0x7ff00000, RZ, 0xc0, !PT ;  /* 0x7ff000000f237812 */ /* 0x000fe200078ec0ff */
[----:B------:R-:W-:Y:S02]  /*1420*/  @!P0 DMUL R16, R14, 8.98846567431157953865e+307 ;  /* 0x7fe000000e108828 */ /* 0x000fe40000000000 */
[----:B------:R-:W-:Y:S01]  /*1430*/  IMAD.MOV.U32 R34, RZ, RZ, R9 ;  /* 0x000000ffff227224 */ /* 0x000fe200078e0009 */
[----:B------:R-:W-:Y:S02]  /*1440*/  ISETP.GE.U32.AND P1, PT, R9, R35, PT ;  /* 0x000000230900720c */ /* 0x000fe40003f26070 */
[----:B------:R-:W-:Y:S01]  /*1450*/  @!P2 LOP3.LUT R26, R15, 0x7ff00000, RZ, 0xc0, !PT ;  /* 0x7ff000000f1aa812 */ /* 0x000fe200078ec0ff */
[----:B------:R-:W0:Y:S01]  /*1460*/  MUFU.RCP64H R33, R17 ;  /* 0x0000001100217308 */ /* 0x000e220000001800 */
[----:B------:R-:W-:Y:S02]  /*1470*/  SEL R27, R11, 0x63400000, !P1 ;  /* 0x634000000b1b7807 */ /* 0x000fe40004800000 */
[----:B------:R-:W-:-:S02]  /*1480*/  @!P2 ISETP.GE.U32.AND P3, PT, R9, R26, PT ;  /* 0x0000001a0900a20c */ /* 0x000fc40003f66070 */
[--C-:B------:R-:W-:Y:S02]  /*1490*/  LOP3.LUT R27, R27, 0x800fffff, R13.reuse, 0xf8, !PT ;  /* 0x800fffff1b1b7812 */ /* 0x100fe400078ef80d */
[----:B------:R-:W-:Y:S02]  /*14a0*/  @!P2 SEL R31, R11, 0x63400000, !P3 ;  /* 0x634000000b1fa807 */ /* 0x000fe40005800000 */
[----:B------:R-:W-:Y:S02]  /*14b0*/  @!P0 LOP3.LUT R35, R17, 0x7ff00000, RZ, 0xc0, !PT ;  /* 0x7ff0000011238812 */ /* 0x000fe400078ec0ff */
[----:B------:R-:W-:-:S03]  /*14c0*/  @!P2 LOP3.LUT R26, R31, 0x80000000, R13, 0xf8, !PT ;  /* 0x800000001f1aa812 */ /* 0x000fc600078ef80d */
[----:B------:R-:W-:Y:S01]  /*14d0*/  VIADD R36, R35, 0xffffffff ;  /* 0xffffffff23247836 */ /* 0x000fe20000000000 */
[----:B0-----:R-:W-:-:S08]  /*14e0*/  DFMA R28, R32, -R16, 1 ;  /* 0x3ff00000201c742b */ /* 0x001fd00000000810 */
[----:B------:R-:W-:-:S08]  /*14f0*/  DFMA R28, R28, R28, R28 ;  /* 0x0000001c1c1c722b */ /* 0x000fd0000000001c */
[----:B------:R-:W-:Y:S01]  /*1500*/  DFMA R28, R32, R28, R32 ;  /* 0x0000001c201c722b */ /* 0x000fe20000000020 */
[----:B------:R-:W-:Y:S01]  /*1510*/  @!P2 LOP3.LUT R33, R26, 0x100000, RZ, 0xfc, !PT ;  /* 0x001000001a21a812 */ /* 0x000fe200078efcff */
[----:B------:R-:W-:Y:S01]  /*1520*/  IMAD.MOV.U32 R26, RZ, RZ, R12 ;  /* 0x000000ffff1a7224 */ /* 0x000fe200078e000c */
[----:B------:R-:W-:-:S05]  /*1530*/  @!P2 MOV R32, RZ ;  /* 0x000000ff0020a202 */ /* 0x000fca0000000f00 */
[----:B------:R-:W-:Y:S02]  /*1540*/  DFMA R30, R28, -R16, 1 ;  /* 0x3ff000001c1e742b */ /* 0x000fe40000000810 */
[----:B------:R-:W-:-:S06]  /*1550*/  @!P2 DFMA R26, R26, 2, -R32 ;  /* 0x400000001a1aa82b */ /* 0x000fcc0000000820 */
[----:B------:R-:W-:-:S04]  /*1560*/  DFMA R28, R28, R30, R28 ;  /* 0x0000001e1c1c722b */ /* 0x000fc8000000001c */
[----:B------:R-:W-:-:S04]  /*1570*/  @!P2 LOP3.LUT R34, R27, 0x7ff00000, RZ, 0xc0, !PT ;  /* 0x7ff000001b22a812 */ /* 0x000fc800078ec0ff */
[----:B------:R-:W-:Y:S01]  /*1580*/  DMUL R30, R28, R26 ;  /* 0x0000001a1c1e7228 */ /* 0x000fe20000000000 */
[----:B------:R-:W-:-:S05]  /*1590*/  VIADD R32, R34, 0xffffffff ;  /* 0xffffffff22207836 */ /* 0x000fca0000000000 */
[----:B------:R-:W-:Y:S02]  /*15a0*/  ISETP.GT.U32.AND P0, PT, R32, 0x7feffffe, PT ;  /* 0x7feffffe2000780c */ /* 0x000fe40003f04070 */
[----:B------:R-:W-:Y:S02]  /*15b0*/  DFMA R32, R30, -R16, R26 ;  /* 0x800000101e20722b */ /* 0x000fe4000000001a */
[----:B------:R-:W-:-:S06]  /*15c0*/  ISETP.GT.U32.OR P0, PT, R36, 0x7feffffe, P0 ;  /* 0x7feffffe2400780c */ /* 0x000fcc0000704470 */
[----:B------:R-:W-:-:S07]  /*15d0*/  DFMA R32, R28, R32, R30 ;  /* 0x000000201c20722b */ /* 0x000fce000000001e */
[----:B------:R-:W-:Y:S05]  /*15e0*/  @P0 BRA `(.L_x_14) ;  /* 0x00000000006c0947 */ /* 0x000fea0003800000 */
[----:B------:R-:W-:-:S04]  /*15f0*/  LOP3.LUT R28, R15, 0x7ff00000, RZ, 0xc0, !PT ;  /* 0x7ff000000f1c7812 */ /* 0x000fc800078ec0ff */
[CC--:B------:R-:W-:Y:S02]  /*1600*/  VIADDMNMX R12, R9.reuse, -R28.reuse, 0xb9600000, !PT ;  /* 0xb9600000090c7446 */ /* 0x0c0fe4000780091c */
[----:B------:R-:W-:Y:S02]  /*1610*/  ISETP.GE.U32.AND P0, PT, R9, R28, PT ;  /* 0x0000001c0900720c */ /* 0x000fe40003f06070 */
[----:B------:R-:W-:Y:S02]  /*1620*/  VIMNMX R9, PT, PT, R12, 0x46a00000, PT ;  /* 0x46a000000c097848 */ /* 0x000fe40003fe0100 */
[----:B------:R-:W-:-:S04]  /*1630*/  SEL R12, R11, 0x63400000, !P0 ;  /* 0x634000000b0c7807 */ /* 0x000fc80004000000 */
[----:B------:R-:W-:Y:S01]  /*1640*/  IADD3 R9, PT, PT, -R12, R9, RZ ;  /* 0x000000090c097210 */ /* 0x000fe20007ffe1ff */
[----:B------:R-:W-:-:S04]  /*1650*/  IMAD.MOV.U32 R12, RZ, RZ, RZ ;  /* 0x000000ffff0c7224 */ /* 0x000fc800078e00ff */
[----:B------:R-:W-:-:S06]  /*1660*/  VIADD R13, R9, 0x7fe00000 ;  /* 0x7fe00000090d7836 */ /* 0x000fcc0000000000 */
[----:B------:R-:W-:-:S10]  /*1670*/  DMUL R28, R32, R12 ;  /* 0x0000000c201c7228 */ /* 0x000fd40000000000 */
[----:B------:R-:W-:-:S13]  /*1680*/  FSETP.GTU.AND P0, PT, |R29|, 1.469367938527859385e-39, PT ;  /* 0x001000001d00780b */ /* 0x000fda0003f0c200 */
[----:B------:R-:W-:Y:S05]  /*1690*/  @P0 BRA `(.L_x_15) ;  /* 0x0000000000940947 */ /* 0x000fea0003800000 */
[----:B------:R-:W-:-:S06]  /*16a0*/  DFMA R16, R32, -R16, R26 ;  /* 0x800000102010722b */ /* 0x000fcc000000001a */
[----:B------:R-:W-:-:S04]  /*16b0*/  IMAD.MOV.U32 R16, RZ, RZ, RZ ;  /* 0x000000ffff107224 */ /* 0x000fc800078e00ff */
[C---:B------:R-:W-:Y:S02]  /*16c0*/  FSETP.NEU.AND P0, PT, R17.reuse, RZ, PT ;  /* 0x000000ff1100720b */ /* 0x040fe40003f0d000 */
[----:B------:R-:W-:-:S04]  /*16d0*/  LOP3.LUT R15, R17, 0x80000000, R15, 0x48, !PT ;  /* 0x80000000110f7812 */ /* 0x000fc800078e480f */
[----:B------:R-:W-:-:S07]  /*16e0*/  LOP3.LUT R17, R15, R13, RZ, 0xfc, !PT ;  /* 0x0000000d0f117212 */ /* 0x000fce00078efcff */
[----:B------:R-:W-:Y:S05]  /*16f0*/  @!P0 BRA `(.L_x_15) ;  /* 0x00000000007c8947 */ /* 0x000fea0003800000 */
[C---:B------:R-:W-:Y:S01]  /*1700*/  IADD3 R13, PT, PT, -R9.reuse, RZ, RZ ;  /* 0x000000ff090d7210 */ /* 0x040fe20007ffe1ff */
[----:B------:R-:W-:Y:S01]  /*1710*/  IMAD.MOV.U32 R12, RZ, RZ, RZ ;  /* 0x000000ffff0c7224 */ /* 0x000fe200078e00ff */
[----:B------:R-:W-:Y:S01]  /*1720*/  DMUL.RP R16, R32, R16 ;  /* 0x0000001020107228 */ /* 0x000fe20000008000 */
[----:B------:R-:W-:-:S04]  /*1730*/  IADD3 R9, PT, PT, -R9, -0x43300000, RZ ;  /* 0xbcd0000009097810 */ /* 0x000fc80007ffe1ff */
[----:B------:R-:W-:-:S05]  /*1740*/  DFMA R12, R28, -R12, R32 ;  /* 0x8000000c1c0c722b */ /* 0x000fca0000000020 */
[----:B------:R-:W-:-:S05]  /*1750*/  LOP3.LUT R15, R17, R15, RZ, 0x3c, !PT ;  /* 0x0000000f110f7212 */ /* 0x000fca00078e3cff */
[----:B------:R-:W-:-:S04]  /*1760*/  FSETP.NEU.AND P0, PT, |R13|, R9, PT ;  /* 0x000000090d00720b */ /* 0x000fc80003f0d200 */
[----:B------:R-:W-:Y:S02]  /*1770*/  FSEL R28, R16, R28, !P0 ;  /* 0x0000001c101c7208 */ /* 0x000fe40004000000 */
[----:B------:R-:W-:Y:S01]  /*1780*/  FSEL R29, R15, R29, !P0 ;  /* 0x0000001d0f1d7208 */ /* 0x000fe20004000000 */
[----:B------:R-:W-:Y:S06]  /*1790*/  BRA `(.L_x_15) ;  /* 0x0000000000547947 */ /* 0x000fec0003800000 */
.L_x_14:
[----:B------:R-:W-:-:S14]  /*17a0*/  DSETP.NAN.AND P0, PT, R12, R12, PT ;  /* 0x0000000c0c00722a */ /* 0x000fdc0003f08000 */
[----:B------:R-:W-:Y:S05]  /*17b0*/  @P0 BRA `(.L_x_16) ;  /* 0x0000000000440947 */ /* 0x000fea0003800000 */
[----:B------:R-:W-:-:S14]  /*17c0*/  DSETP.NAN.AND P0, PT, R14, R14, PT ;  /* 0x0000000e0e00722a */ /* 0x000fdc0003f08000 */
[----:B------:R-:W-:Y:S05]  /*17d0*/  @P0 BRA `(.L_x_17) ;  /* 0x0000000000300947 */ /* 0x000fea0003800000 */
[----:B------:R-:W-:Y:S01]  /*17e0*/  ISETP.NE.AND P0, PT, R34, R35, PT ;  /* 0x000000232200720c */ /* 0x000fe20003f05270 */
[----:B------:R-:W-:Y:S02]  /*17f0*/  IMAD.MOV.U32 R28, RZ, RZ, 0x0 ;  /* 0x00000000ff1c7424 */ /* 0x000fe400078e00ff */
[----:B------:R-:W-:-:S10]  /*1800*/  IMAD.MOV.U32 R29, RZ, RZ, -0x80000 ;  /* 0xfff80000ff1d7424 */ /* 0x000fd400078e00ff */
[----:B------:R-:W-:Y:S05]  /*1810*/  @!P0 BRA `(.L_x_15) ;  /* 0x0000000000348947 */ /* 0x000fea0003800000 */
[----:B------:R-:W-:Y:S02]  /*1820*/  ISETP.NE.AND P0, PT, R34, 0x7ff00000, PT ;  /* 0x7ff000002200780c */ /* 0x000fe40003f05270 */
[----:B------:R-:W-:Y:S02]  /*1830*/  LOP3.LUT R29, R13, 0x80000000, R15, 0x48, !PT ;  /* 0x800000000d1d7812 */ /* 0x000fe400078e480f */
[----:B------:R-:W-:-:S13]  /*1840*/  ISETP.EQ.OR P0, PT, R35, RZ, !P0 ;  /* 0x000000ff2300720c */ /* 0x000fda0004702670 */
[----:B------:R-:W-:Y:S02]  /*1850*/  @P0 LOP3.LUT R9, R29, 0x7ff00000, RZ, 0xfc, !PT ;  /* 0x7ff000001d090812 */ /* 0x000fe400078efcff */
[----:B------:R-:W-:Y:S01]  /*1860*/  @!P0 MOV R28, RZ ;  /* 0x000000ff001c8202 */ /* 0x000fe20000000f00 */
[----:B------:R-:W-:Y:S02]  /*1870*/  @P0 IMAD.MOV.U32 R28, RZ, RZ, RZ ;  /* 0x000000ffff1c0224 */ /* 0x000fe400078e00ff */
[----:B------:R-:W-:Y:S01]  /*1880*/  @P0 IMAD.MOV.U32 R29, RZ, RZ, R9 ;  /* 0x000000ffff1d0224 */ /* 0x000fe200078e0009 */
[----:B------:R-:W-:Y:S06]  /*1890*/  BRA `(.L_x_15) ;  /* 0x0000000000147947 */ /* 0x000fec0003800000 */
.L_x_17:
[----:B------:R-:W-:Y:S01]  /*18a0*/  LOP3.LUT R29, R15, 0x80000, RZ, 0xfc, !PT ;  /* 0x000800000f1d7812 */ /* 0x000fe200078efcff */
[----:B------:R-:W-:Y:S01]  /*18b0*/  IMAD.MOV.U32 R28, RZ, RZ, R14 ;  /* 0x000000ffff1c7224 */ /* 0x000fe200078e000e */
[----:B------:R-:W-:Y:S06]  /*18c0*/  BRA `(.L_x_15) ;  /* 0x0000000000087947 */ /* 0x000fec0003800000 */
.L_x_16:
[----:B------:R-:W-:Y:S02]  /*18d0*/  LOP3.LUT R29, R13, 0x80000, RZ, 0xfc, !PT ;  /* 0x000800000d1d7812 */ /* 0x000fe400078efcff */
[----:B------:R-:W-:-:S07]  /*18e0*/  MOV R28, R12 ;  /* 0x0000000c001c7202 */ /* 0x000fce0000000f00 */
.L_x_15:
[----:B------:R-:W-:Y:S05]  /*18f0*/  BSYNC.RECONVERGENT B1 ;  /* 0x0000000000017941 */ /* 0x000fea0003800200 */
.L_x_13:
[----:B------:R-:W-:-:S04]  /*1900*/  IMAD.MOV.U32 R11, RZ, RZ, 0x0 ;  /* 0x00000000ff0b7424 */ /* 0x000fc800078e00ff */
[----:B------:R-:W-:Y:S05]  /*1910*/  RET.REL.NODEC R10 `(m2p_rectmesh3d_vector) ;  /* 0xffffffe40ab87950 */ /* 0x000fea0003c3ffff */
.L_x_18:
[----:B------:R-:W-:-:S00]  /*1920*/  BRA `(.L_x_18) ;  /* 0xfffffffc00fc7947 */ /* 0x000fc0000383ffff */
[----:B------:R-:W-:-:S00]  /*1930*/  NOP ;  /* 0x0000000000007918 */ /* 0x000fc00000000000 */
        /* <DEDUP_REMOVED lines=12> */
.L_x_68:


//--------------------- .text.m2p_rectmesh3d_scalar --------------------------
	.section	.text.m2p_rectmesh3d_scalar,"ax",@progbits
	.align	128
        .global         m2p_rectmesh3d_scalar
        .type           m2p_rectmesh3d_scalar,@function
        .size           m2p_rectmesh3d_scalar,(.L_x_69 - m2p_rectmesh3d_scalar)
        .other          m2p_rectmesh3d_scalar,@"STO_CUDA_ENTRY STV_DEFAULT"
m2p_rectmesh3d_scalar:
.text.m2p_rectmesh3d_scalar:
        /* <DEDUP_REMOVED lines=35> */
[----:B------:R-:W-:Y:S05]  /*0230*/  CALL.REL.NOINC `($__internal_1_$__cuda_sm20_div_rn_f64_full) ;  /* 0x0000000c00787944 */ /* 0x000fea0003c00000 */
[----:B------:R-:W-:Y:S02]  /*0240*/  IMAD.MOV.U32 R6, RZ, RZ, R28 ;  /* 0x000000ffff067224 */ /* 0x000fe400078e001c */
[----:B------:R-:W-:-:S07]  /*0250*/  IMAD.MOV.U32 R7, RZ, RZ, R29 ;  /* 0x000000ffff077224 */ /* 0x000fce00078e001d */
.L_x_20:
[----:B------:R-:W-:Y:S05]  /*0260*/  BSYNC.RECONVERGENT B0 ;  /* 0x0000000000007941 */ /* 0x000fea0003800200 */
.L_x_19:
        /* <DEDUP_REMOVED lines=27> */
[----:B------:R-:W-:Y:S05]  /*0420*/  CALL.REL.NOINC `($__internal_1_$__cuda_sm20_div_rn_f64_full) ;  /* 0x0000000800fc7944 */ /* 0x000fea0003c00000 */
[----:B------:R-:W-:Y:S02]  /*0430*/  IMAD.MOV.U32 R4, RZ, RZ, R28 ;  /* 0x000000ffff047224 */ /* 0x000fe400078e001c */
[----:B------:R-:W-:-:S07]  /*0440*/  IMAD.MOV.U32 R5, RZ, RZ, R29 ;  /* 0x000000ffff057224 */ /* 0x000fce00078e001d */
.L_x_22:
[----:B------:R-:W-:Y:S05]  /*0450*/  BSYNC.RECONVERGENT B0 ;  /* 0x0000000000007941 */ /* 0x000fea0003800200 */
.L_x_21:
        /* <DEDUP_REMOVED lines=27> */
[----:B------:R-:W-:Y:S05]  /*0610*/  CALL.REL.NOINC `($__internal_1_$__cuda_sm20_div_rn_f64_full) ;  /* 0x0000000800807944 */ /* 0x000fea0003c00000 */
[----:B------:R-:W-:Y:S01]  /*0620*/  IMAD.MOV.U32 R10, RZ, RZ, R28 ;  /* 0x000000ffff0a7224 */ /* 0x000fe200078e001c */
[----:B------:R-:W-:-:S07]  /*0630*/  MOV R11, R29 ;  /* 0x0000001d000b7202 */ /* 0x000fce0000000f00 */
.L_x_24:
[----:B------:R-:W-:Y:S05]  /*0640*/  BSYNC.RECONVERGENT B0 ;  /* 0x0000000000007941 */ /* 0x000fea0003800200 */
.L_x_23:
        /* <DEDUP_REMOVED lines=38> */
.L_x_26:
[----:B------:R-:W-:Y:S05]  /*08b0*/  BSYNC.RECONVERGENT B0 ;  /* 0x0000000000007941 */ /* 0x000fea0003800200 */
.L_x_25:
[----:B------:R-:W0:Y:S01]  /*08c0*/  LDCU UR4, c[0x0][0x3c4] ;  /* 0x00007880ff0477ac */ /* 0x000e220008000800 */
[----:B------:R-:W1:Y:S01]  /*08d0*/  LDC.64 R10, c[0x0][0x3c0] ;  /* 0x0000f000ff0a7b82 */ /* 0x000e620000000a00 */
[----:B------:R-:W-:Y:S01]  /*08e0*/  IMAD.MOV.U32 R2, RZ, RZ, 0x1 ;  /* 0x00000001ff027424 */ /* 0x000fe200078e00ff */
[----:B------:R-:W-:Y:S01]  /*08f0*/  FSETP.GEU.AND P1, PT, |R19|, 6.5827683646048100446e-37, PT ;  /* 0x036000001300780b */ /* 0x000fe20003f2e200 */
[----:B------:R-:W-:Y:S01]  /*0900*/  BSSY.RECONVERGENT B0, `(.L_x_27) ;  /* 0x0000017000007945 */ /* 0x000fe20003800200 */
        /* <DEDUP_REMOVED lines=19> */
[----:B------:R-:W-:Y:S05]  /*0a40*/  CALL.REL.NOINC `($__internal_1_$__cuda_sm20_div_rn_f64_full) ;  /* 0x0000000400747944 */ /* 0x000fea0003c00000 */
[----:B------:R-:W-:Y:S02]  /*0a50*/  IMAD.MOV.U32 R2, RZ, RZ, R28 ;  /* 0x000000ffff027224 */ /* 0x000fe400078e001c */
[----:B------:R-:W-:-:S07]  /*0a60*/  IMAD.MOV.U32 R3, RZ, RZ, R29 ;  /* 0x000000ffff037224 */ /* 0x000fce00078e001d */
.L_x_28:
[----:B------:R-:W-:Y:S05]  /*0a70*/  BSYNC.RECONVERGENT B0 ;  /* 0x0000000000007941 */ /* 0x000fea0003800200 */
.L_x_27:
        /* <DEDUP_REMOVED lines=28> */
.L_x_30:
[----:B------:R-:W-:Y:S05]  /*0c40*/  BSYNC.RECONVERGENT B0 ;  /* 0x0000000000007941 */ /* 0x000fea0003800200 */
.L_x_29:
        /* <DEDUP_REMOVED lines=11> */
[----:B0-----:R-:W-:-:S04]  /*0d00*/  @!P0 IADD3 R13, PT, PT, R13, -0x1, RZ ;  /* 0xffffffff0d0d8810 */ /* 0x001fc80007ffe0ff */
        /* <DEDUP_REMOVED lines=14> */
[----:B------:R-:W-:-:S03]  /*0df0*/  IMAD.WIDE R6, R13, 0x8, R32 ;  /* 0x000000080d067825 */ /* 0x000fc600078e0220 */
[----:B------:R-:W5:Y:S04]  /*0e00*/  LDG.E.64 R24, desc[UR6][R36.64+0x8] ;  /* 0x0000080624187981 */ /* 0x000f68000c1e1b00 */
[----:B------:R-:W5:Y:S01]  /*0e10*/  LDG.E.64 R16, desc[UR6][R6.64] ;  /* 0x0000000606107981 */ /* 0x000f62000c1e1b00 */
[----:B------:R-:W-:-:S03]  /*0e20*/  IMAD.WIDE R34, R9, 0x8, R6 ;  /* 0x0000000809227825 */ /* 0x000fc600078e0206 */
[----:B------:R-:W5:Y:S04]  /*0e30*/  LDG.E.64 R14, desc[UR6][R6.64+0x8] ;  /* 0x00000806060e7981 */ /* 0x000f68000c1e1b00 */
[----:B------:R-:W5:Y:S04]  /*0e40*/  LDG.E.64 R12, desc[UR6][R34.64] ;  /* 0x00000006220c7981 */ /* 0x000f68000c1e1b00 */
[----:B------:R1:W5:Y:S01]  /*0e50*/  LDG.E.64 R6, desc[UR6][R34.64+0x8] ;  /* 0x0000080622067981 */ /* 0x000362000c1e1b00 */
[----:B------:R-:W-:Y:S02]  /*0e60*/  DMUL R20, R20, R4 ;  /* 0x0000000414147228 */ /* 0x000fe40000000000 */
[----:B0-----:R-:W-:-:S02]  /*0e70*/  DADD R32, -R10, 1 ;  /* 0x3ff000000a207429 */ /* 0x001fc40000000100 */
[----:B------:R-:W-:Y:S02]  /*0e80*/  DMUL R22, R22, R2 ;  /* 0x0000000216167228 */ /* 0x000fe40000000000 */
[----:B------:R-:W-:Y:S01]  /*0e90*/  DMUL R2, R2, R4 ;  /* 0x0000000402027228 */ /* 0x000fe20000000000 */
[----:B------:R-:W0:Y:S03]  /*0ea0*/  LDC.64 R4, c[0x0][0x3e8] ;  /* 0x0000fa00ff047b82 */ /* 0x000e260000000a00 */
[----:B-1----:R-:W-:Y:S02]  /*0eb0*/  DMUL R34, R32, R20 ;  /* 0x0000001420227228 */ /* 0x002fe40000000000 */
[C---:B------:R-:W-:Y:S02]  /*0ec0*/  DMUL R36, R18.reuse, R32 ;  /* 0x0000002012247228 */ /* 0x040fe40000000000 */
[----:B------:R-:W-:-:S02]  /*0ed0*/  DMUL R18, R18, R10 ;  /* 0x0000000a12127228 */ /* 0x000fc40000000000 */
[----:B------:R-:W-:Y:S01]  /*0ee0*/  DMUL R20, R20, R10 ;  /* 0x0000000a14147228 */ /* 0x000fe20000000000 */
[----:B0-----:R-:W-:Y:S01]  /*0ef0*/  IMAD.WIDE R8, R8, 0x8, R4 ;  /* 0x0000000808087825 */ /* 0x001fe200078e0204 */
[----:B--2---:R-:W-:-:S08]  /*0f00*/  DMUL R30, R30, R34 ;  /* 0x000000221e1e7228 */ /* 0x004fd00000000000 */
[----:B---3--:R-:W-:Y:S02]  /*0f10*/  DFMA R28, R36, R28, R30 ;  /* 0x0000001c241c722b */ /* 0x008fe4000000001e */
[C---:B------:R-:W-:Y:S02]  /*0f20*/  DMUL R30, R32.reuse, R22 ;  /* 0x00000016201e7228 */ /* 0x040fe40000000000 */
[----:B------:R-:W-:Y:S02]  /*0f30*/  DMUL R32, R32, R2 ;  /* 0x0000000220207228 */ /* 0x000fe40000000000 */
[-C--:B------:R-:W-:Y:S02]  /*0f40*/  DMUL R22, R22, R10.reuse ;  /* 0x0000000a16167228 */ /* 0x080fe40000000000 */
[----:B------:R-:W-:Y:S02]  /*0f50*/  DMUL R2, R2, R10 ;  /* 0x0000000a02027228 */ /* 0x000fe40000000000 */
[----:B----4-:R-:W-:-:S08]  /*0f60*/  DFMA R26, R26, R30, R28 ;  /* 0x0000001e1a1a722b */ /* 0x010fd0000000001c */
[----:B-----5:R-:W-:-:S08]  /*0f70*/  DFMA R24, R24, R32, R26 ;  /* 0x000000201818722b */ /* 0x020fd0000000001a */
[----:B------:R-:W-:-:S08]  /*0f80*/  DFMA R16, R16, R18, R24 ;  /* 0x000000121010722b */ /* 0x000fd00000000018 */
[----:B------:R-:W-:-:S08]  /*0f90*/  DFMA R14, R14, R20, R16 ;  /* 0x000000140e0e722b */ /* 0x000fd00000000010 */
[----:B------:R-:W-:-:S08]  /*0fa0*/  DFMA R12, R12, R22, R14 ;  /* 0x000000160c0c722b */ /* 0x000fd0000000000e */
[----:B------:R-:W-:-:S07]  /*0fb0*/  DFMA R2, R6, R2, R12 ;  /* 0x000000020602722b */ /* 0x000fce000000000c */
[----:B------:R-:W-:Y:S01]  /*0fc0*/  STG.E.64 desc[UR6][R8.64], R2 ;  /* 0x0000000208007986 */ /* 0x000fe2000c101b06 */
[----:B------:R-:W-:Y:S05]  /*0fd0*/  EXIT ;  /* 0x000000000000794d */ /* 0x000fea0003800000 */
.L_x_31:
[----:B------:R-:W0:Y:S02]  /*0fe0*/  LDC.64 R2, c[0x0][0x3e8] ;  /* 0x0000fa00ff027b82 */ /* 0x000e240000000a00 */
[----:B0-----:R-:W-:-:S05]  /*0ff0*/  IMAD.WIDE R2, R8, 0x8, R2 ;  /* 0x0000000808027825 */ /* 0x001fca00078e0202 */
[----:B------:R-:W-:Y:S01]  /*1000*/  STG.E.64 desc[UR6][R2.64], RZ ;  /* 0x000000ff02007986 */ /* 0x000fe2000c101b06 */
[----:B------:R-:W-:Y:S05]  /*1010*/  EXIT ;  /* 0x000000000000794d */ /* 0x000fea0003800000 */
        .weak           $__internal_1_$__cuda_sm20_div_rn_f64_full
        .type           $__internal_1_$__cuda_sm20_div_rn_f64_full,@function
        .size           $__internal_1_$__cuda_sm20_div_rn_f64_full,(.L_x_69 - $__internal_1_$__cuda_sm20_div_rn_f64_full)
$__internal_1_$__cuda_sm20_div_rn_f64_full:
[C---:B------:R-:W-:Y:S01]  /*1020*/  FSETP.GEU.AND P0, PT, |R15|.reuse, 1.469367938527859385e-39, PT ;  /* 0x001000000f00780b */ /* 0x040fe20003f0e200 */
[----:B------:R-:W-:Y:S01]  /*1030*/  IMAD.MOV.U32 R32, RZ, RZ, 0x1 ;  /* 0x00000001ff207424 */ /* 0x000fe200078e00ff */
[----:B------:R-:W-:Y:S01]  /*1040*/  LOP3.LUT R16, R15, 0x800fffff, RZ, 0xc0, !PT ;  /* 0x800fffff0f107812 */ /* 0x000fe200078ec0ff */
[----:B------:R-:W-:Y:S01]  /*1050*/  IMAD.MOV.U32 R11, RZ, RZ, 0x1ca00000 ;  /* 0x1ca00000ff0b7424 */ /* 0x000fe200078e00ff */
[C---:B------:R-:W-:Y:S01]  /*1060*/  FSETP.GEU.AND P2, PT, |R13|.reuse, 1.469367938527859385e-39, PT ;  /* 0x001000000d00780b */ /* 0x040fe20003f4e200 */
[----:B------:R-:W-:Y:S01]  /*1070*/  BSSY.RECONVERGENT B1, `(.L_x_32) ;  /* 0x0000052000017945 */ /* 0x000fe20003800200 */
[----:B------:R-:W-:Y:S01]  /*1080*/  LOP3.LUT R17, R16, 0x3ff00000, RZ, 0xfc, !PT ;  /* 0x3ff0000010117812 */ /* 0x000fe200078efcff */
[----:B------:R-:W-:Y:S01]  /*1090*/  IMAD.MOV.U32 R16, RZ, RZ, R14 ;  /* 0x000000ffff107224 */ /* 0x000fe200078e000e */
[----:B------:R-:W-:Y:S02]  /*10a0*/  LOP3.LUT R9, R13, 0x7ff00000, RZ, 0xc0, !PT ;  /* 0x7ff000000d097812 */ /* 0x000fe400078ec0ff */
[----:B------:R-:W-:-:S02]  /*10b0*/  LOP3.LUT R35, R15, 0x7ff00000, RZ, 0xc0, !PT ;  /* 0x7ff000000f237812 */ /* 0x000fc400078ec0ff */
[----:B------:R-:W-:Y:S01]  /*10c0*/  MOV R34, R9 ;  /* 0x0000000900227202 */ /* 0x000fe20000000f00 */
[----:B------:R-:W-:Y:S01]  /*10d0*/  @!P0 DMUL R16, R14, 8.98846567431157953865e+307 ;  /* 0x7fe000000e108828 */ /* 0x000fe20000000000 */
[----:B------:R-:W-:-:S03]  /*10e0*/  ISETP.GE.U32.AND P1, PT, R9, R35, PT ;  /* 0x000000230900720c */ /* 0x000fc60003f26070 */
[----:B------:R-:W-:Y:S02]  /*10f0*/  @!P2 LOP3.LUT R26, R15, 0x7ff00000, RZ, 0xc0, !PT ;  /* 0x7ff000000f1aa812 */ /* 0x000fe400078ec0ff */
[----:B------:R-:W0:Y:S01]  /*1100*/  MUFU.RCP64H R33, R17 ;  /* 0x0000001100217308 */ /* 0x000e220000001800 */
[----:B------:R-:W-:Y:S02]  /*1110*/  SEL R27, R11, 0x63400000, !P1 ;  /* 0x634000000b1b7807 */ /* 0x000fe40004800000 */
[----:B------:R-:W-:Y:S02]  /*1120*/  @!P2 ISETP.GE.U32.AND P3, PT, R9, R26, PT ;  /* 0x0000001a0900a20c */ /* 0x000fe40003f66070 */
[----:B------:R-:W-:Y:S02]  /*1130*/  LOP3.LUT R27, R27, 0x800fffff, R13, 0xf8, !PT ;  /* 0x800fffff1b1b7812 */ /* 0x000fe400078ef80d */
[----:B------:R-:W-:Y:S02]  /*1140*/  @!P2 SEL R31, R11, 0x63400000, !P3 ;  /* 0x634000000b1fa807 */ /* 0x000fe40005800000 */
[----:B------:R-:W-:-:S02]  /*1150*/  @!P0 LOP3.LUT R35, R17, 0x7ff00000, RZ, 0xc0, !PT ;  /* 0x7ff0000011238812 */ /* 0x000fc400078ec0ff */
[----:B------:R-:W-:-:S03]  /*1160*/  @!P2 LOP3.LUT R26, R31, 0x80000000, R13, 0xf8, !PT ;  /* 0x800000001f1aa812 */ /* 0x000fc600078ef80d */
[----:B------:R-:W-:Y:S01]  /*1170*/  VIADD R36, R35, 0xffffffff ;  /* 0xffffffff23247836 */ /* 0x000fe20000000000 */
[----:B0-----:R-:W-:-:S08]  /*1180*/  DFMA R28, R32, -R16, 1 ;  /* 0x3ff00000201c742b */ /* 0x001fd00000000810 */
[----:B------:R-:W-:-:S08]  /*1190*/  DFMA R28, R28, R28, R28 ;  /* 0x0000001c1c1c722b */ /* 0x000fd0000000001c */
[----:B------:R-:W-:Y:S01]  /*11a0*/  DFMA R28, R32, R28, R32 ;  /* 0x0000001c201c722b */ /* 0x000fe20000000020 */
[----:B------:R-:W-:Y:S01]  /*11b0*/  @!P2 LOP3.LUT R33, R26, 0x100000, RZ, 0xfc, !PT ;  /* 0x001000001a21a812 */ /* 0x000fe200078efcff */
[----:B------:R-:W-:Y:S02]  /*11c0*/  IMAD.MOV.U32 R26, RZ, RZ, R12 ;  /* 0x000000ffff1a7224 */ /* 0x000fe400078e000c */
[----:B------:R-:W-:-:S04]  /*11d0*/  @!P2 IMAD.MOV.U32 R32, RZ, RZ, RZ ;  /* 0x000000ffff20a224 */ /* 0x000fc800078e00ff */
        /* <DEDUP_REMOVED lines=15> */
[----:B------:R-:W-:-:S05]  /*12d0*/  SEL R12, R11, 0x63400000, !P0 ;  /* 0x634000000b0c7807 */ /* 0x000fca0004000000 */
[----:B------:R-:W-:Y:S02]  /*12e0*/  IMAD.IADD R9, R9, 0x1, -R12 ;  /* 0x0000000109097824 */ /* 0x000fe400078e0a0c */
[----:B------:R-:W-:Y:S02]  /*12f0*/  IMAD.MOV.U32 R12, RZ, RZ, RZ ;  /* 0x000000ffff0c7224 */ /* 0x000fe400078e00ff */
[----:B------:R-:W-:-:S06]  /*1300*/  VIADD R13, R9, 0x7fe00000 ;  /* 0x7fe00000090d7836 */ /* 0x000fcc0000000000 */
[----:B------:R-:W-:-:S10]  /*1310*/  DMUL R28, R32, R12 ;  /* 0x0000000c201c7228 */ /* 0x000fd40000000000 */
[----:B------:R-:W-:-:S13]  /*1320*/  FSETP.GTU.AND P0, PT, |R29|, 1.469367938527859385e-39, PT ;  /* 0x001000001d00780b */ /* 0x000fda0003f0c200 */
[----:B------:R-:W-:Y:S05]  /*1330*/  @P0 BRA `(.L_x_34) ;  /* 0x0000000000940947 */ /* 0x000fea0003800000 */
[----:B------:R-:W-:-:S06]  /*1340*/  DFMA R16, R32, -R16, R26 ;  /* 0x800000102010722b */ /* 0x000fcc000000001a */
[----:B------:R-:W-:-:S04]  /*1350*/  MOV R16, RZ ;  /* 0x000000ff00107202 */ /* 0x000fc80000000f00 */
[C---:B------:R-:W-:Y:S02]  /*1360*/  FSETP.NEU.AND P0, PT, R17.reuse, RZ, PT ;  /* 0x000000ff1100720b */ /* 0x040fe40003f0d000 */
[----:B------:R-:W-:-:S04]  /*1370*/  LOP3.LUT R15, R17, 0x80000000, R15, 0x48, !PT ;  /* 0x80000000110f7812 */ /* 0x000fc800078e480f */
[----:B------:R-:W-:-:S07]  /*1380*/  LOP3.LUT R17, R15, R13, RZ, 0xfc, !PT ;  /* 0x0000000d0f117212 */ /* 0x000fce00078efcff */
[----:B------:R-:W-:Y:S05]  /*1390*/  @!P0 BRA `(.L_x_34) ;  /* 0x00000000007c8947 */ /* 0x000fea0003800000 */
[----:B------:R-:W-:Y:S01]  /*13a0*/  IMAD.MOV R13, RZ, RZ, -R9 ;  /* 0x000000ffff0d7224 */ /* 0x000fe200078e0a09 */
[----:B------:R-:W-:Y:S01]  /*13b0*/  DMUL.RP R16, R32, R16 ;  /* 0x0000001020107228 */ /* 0x000fe20000008000 */
[----:B------:R-:W-:Y:S01]  /*13c0*/  IMAD.MOV.U32 R12, RZ, RZ, RZ ;  /* 0x000000ffff0c7224 */ /* 0x000fe200078e00ff */
[----:B------:R-:W-:-:S05]  /*13d0*/  IADD3 R9, PT, PT, -R9, -0x43300000, RZ ;  /* 0xbcd0000009097810 */ /* 0x000fca0007ffe1ff */
[----:B------:R-:W-:-:S03]  /*13e0*/  DFMA R12, R28, -R12, R32 ;  /* 0x8000000c1c0c722b */ /* 0x000fc60000000020 */
[----:B------:R-:W-:-:S07]  /*13f0*/  LOP3.LUT R15, R17, R15, RZ, 0x3c, !PT ;  /* 0x0000000f110f7212 */ /* 0x000fce00078e3cff */
[----:B------:R-:W-:-:S04]  /*1400*/  FSETP.NEU.AND P0, PT, |R13|, R9, PT ;  /* 0x000000090d00720b */ /* 0x000fc80003f0d200 */
[----:B------:R-:W-:Y:S02]  /*1410*/  FSEL R28, R16, R28, !P0 ;  /* 0x0000001c101c7208 */ /* 0x000fe40004000000 */
[----:B------:R-:W-:Y:S01]  /*1420*/  FSEL R29, R15, R29, !P0 ;  /* 0x0000001d0f1d7208 */ /* 0x000fe20004000000 */
[----:B------:R-:W-:Y:S06]  /*1430*/  BRA `(.L_x_34) ;  /* 0x0000000000547947 */ /* 0x000fec0003800000 */
.L_x_33:
        /* <DEDUP_REMOVED lines=11> */
[----:B------:R-:W-:Y:S01]  /*14f0*/  @P0 LOP3.LUT R9, R29, 0x7ff00000, RZ, 0xfc, !PT ;  /* 0x7ff000001d090812 */ /* 0x000fe200078efcff */
[----:B------:R-:W-:Y:S01]  /*1500*/  @!P0 IMAD.MOV.U32 R28, RZ, RZ, RZ ;  /* 0x000000ffff1c8224 */ /* 0x000fe200078e00ff */
[----:B------:R-:W-:-:S03]  /*1510*/  @P0 MOV R28, RZ ;  /* 0x000000ff001c0202 */ /* 0x000fc60000000f00 */
[----:B------:R-:W-:Y:S01]  /*1520*/  @P0 IMAD.MOV.U32 R29, RZ, RZ, R9 ;  /* 0x000000ffff1d0224 */ /* 0x000fe200078e0009 */
[----:B------:R-:W-:Y:S06]  /*1530*/  BRA `(.L_x_34) ;  /* 0x0000000000147947 */ /* 0x000fec0003800000 */
.L_x_36:
[----:B------:R-:W-:Y:S01]  /*1540*/  LOP3.LUT R29, R15, 0x80000, RZ, 0xfc, !PT ;  /* 0x000800000f1d7812 */ /* 0x000fe200078efcff */
[----:B------:R-:W-:Y:S01]  /*1550*/  IMAD.MOV.U32 R28, RZ, RZ, R14 ;  /* 0x000000ffff1c7224 */ /* 0x000fe200078e000e */
[----:B------:R-:W-:Y:S06]  /*1560*/  BRA `(.L_x_34) ;  /* 0x0000000000087947 */ /* 0x000fec0003800000 */
.L_x_35:
[----:B------:R-:W-:Y:S01]  /*1570*/  LOP3.LUT R29, R13, 0x80000, RZ, 0xfc, !PT ;  /* 0x000800000d1d7812 */ /* 0x000fe200078efcff */
[----:B------:R-:W-:-:S07]  /*1580*/  IMAD.MOV.U32 R28, RZ, RZ, R12 ;  /* 0x000000ffff1c7224 */ /* 0x000fce00078e000c */
.L_x_34:
[----:B------:R-:W-:Y:S05]  /*1590*/  BSYNC.RECONVERGENT B1 ;  /* 0x0000000000017941 */ /* 0x000fea0003800200 */
.L_x_32:
[----:B------:R-:W-:-:S04]  /*15a0*/  IMAD.MOV.U32 R11, RZ, RZ, 0x0 ;  /* 0x00000000ff0b7424 */ /* 0x000fc800078e00ff */
[----:B------:R-:W-:Y:S05]  /*15b0*/  RET.REL.NODEC R10 `(m2p_rectmesh3d_scalar) ;  /* 0xffffffe80a907950 */ /* 0x000fea0003c3ffff */
.L_x_37:
        /* <DEDUP_REMOVED lines=12> */
.L_x_69:


//--------------------- .text.m2p_rectmesh2d_vector --------------------------
	.section	.text.m2p_rectmesh2d_vector,"ax",@progbits
	.align	128
        .global         m2p_rectmesh2d_vector
        .type           m2p_rectmesh2d_vector,@function
        .size           m2p_rectmesh2d_vector,(.L_x_70 - m2p_rectmesh2d_vector)
        .other          m2p_rectmesh2d_vector,@"STO_CUDA_ENTRY STV_DEFAULT"
m2p_rectmesh2d_vector:
.text.m2p_rectmesh2d_vector:
        /* <DEDUP_REMOVED lines=35> */
[----:B------:R-:W-:Y:S05]  /*0230*/  CALL.REL.NOINC `($__internal_2_$__cuda_sm20_div_rn_f64_full) ;  /* 0x0000000800587944 */ /* 0x000fea0003c00000 */
[----:B------:R-:W-:Y:S02]  /*0240*/  IMAD.MOV.U32 R4, RZ, RZ, R20 ;  /* 0x000000ffff047224 */ /* 0x000fe400078e0014 */
[----:B------:R-:W-:-:S07]  /*0250*/  IMAD.MOV.U32 R5, RZ, RZ, R21 ;  /* 0x000000ffff057224 */ /* 0x000fce00078e0015 */
.L_x_39:
[----:B------:R-:W-:Y:S05]  /*0260*/  BSYNC.RECONVERGENT B0 ;  /* 0x0000000000007941 */ /* 0x000fea0003800200 */
.L_x_38:
        /* <DEDUP_REMOVED lines=27> */
[----:B------:R-:W-:Y:S05]  /*0420*/  CALL.REL.NOINC `($__internal_2_$__cuda_sm20_div_rn_f64_full) ;  /* 0x0000000400dc7944 */ /* 0x000fea0003c00000 */
[----:B------:R-:W-:Y:S01]  /*0430*/  IMAD.MOV.U32 R6, RZ, RZ, R20 ;  /* 0x000000ffff067224 */ /* 0x000fe200078e0014 */
[----:B------:R-:W-:-:S07]  /*0440*/  MOV R7, R21 ;  /* 0x0000001500077202 */ /* 0x000fce0000000f00 */
.L_x_41:
[----:B------:R-:W-:Y:S05]  /*0450*/  BSYNC.RECONVERGENT B0 ;  /* 0x0000000000007941 */ /* 0x000fea0003800200 */
.L_x_40:
[----:B------:R-:W0:Y:S01]  /*0460*/  LDCU UR8, c[0x0][0x3ac] ;  /* 0x00007580ff0877ac */ /* 0x000e220008000800 */
[----:B------:R-:W1:Y:S01]  /*0470*/  LDC.64 R10, c[0x0][0x3a8] ;  /* 0x0000ea00ff0a7b82 */ /* 0x000e620000000a00 */
[----:B------:R-:W-:Y:S01]  /*0480*/  IMAD.MOV.U32 R12, RZ, RZ, 0x1 ;  /* 0x00000001ff0c7424 */ /* 0x000fe200078e00ff */
[----:B------:R-:W1:Y:S01]  /*0490*/  I2F.F64 R8, R5 ;  /* 0x0000000500087312 */ /* 0x000e620000201c00 */
[----:B------:R-:W1:Y:S01]  /*04a0*/  LDCU.64 UR6, c[0x0][0x398] ;  /* 0x00007300ff0677ac */ /* 0x000e620008000a00 */
[----:B------:R-:W-:Y:S06]  /*04b0*/  BSSY.RECONVERGENT B0, `(.L_x_42) ;  /* 0x000001d000007945 */ /* 0x000fec0003800200 */
[----:B------:R-:W2:Y:S08]  /*04c0*/  F2I.F64.FLOOR R6, R6 ;  /* 0x0000000600067311 */ /* 0x000eb00000305100 */
[----:B0-----:R-:W0:Y:S01]  /*04d0*/  MUFU.RCP64H R13, UR8 ;  /* 0x00000008000d7d08 */ /* 0x001e220008001800 */
[----:B-1----:R-:W-:Y:S01]  /*04e0*/  DFMA R8, R8, R10, UR6 ;  /* 0x0000000608087e2b */ /* 0x002fe2000800000a */
[----:B------:R-:W1:Y:S07]  /*04f0*/  LDCU.64 UR6, c[0x0][0x3b0] ;  /* 0x00007600ff0677ac */ /* 0x000e6e0008000a00 */
[----:B------:R-:W-:-:S02]  /*0500*/  DADD R8, R2, -R8 ;  /* 0x0000000002087229 */ /* 0x000fc40000000808 */
[----:B0-----:R-:W-:-:S08]  /*0510*/  DFMA R14, R12, -R10, 1 ;  /* 0x3ff000000c0e742b */ /* 0x001fd0000000080a */
[----:B------:R-:W-:Y:S01]  /*0520*/  FSETP.GEU.AND P1, PT, |R9|, 6.5827683646048100446e-37, PT ;  /* 0x036000000900780b */ /* 0x000fe20003f2e200 */
[----:B------:R-:W-:-:S08]  /*0530*/  DFMA R14, R14, R14, R14 ;  /* 0x0000000e0e0e722b */ /* 0x000fd0000000000e */
[----:B------:R-:W-:-:S08]  /*0540*/  DFMA R14, R12, R14, R12 ;  /* 0x0000000e0c0e722b */ /* 0x000fd0000000000c */
[----:B------:R-:W-:-:S08]  /*0550*/  DFMA R12, R14, -R10, 1 ;  /* 0x3ff000000e0c742b */ /* 0x000fd0000000080a */
[----:B------:R-:W-:Y:S01]  /*0560*/  DFMA R18, R14, R12, R14 ;  /* 0x0000000c0e12722b */ /* 0x000fe2000000000e */
[----:B------:R-:W1:Y:S07]  /*0570*/  LDC.64 R14, c[0x0][0x3a0] ;  /* 0x0000e800ff0e7b82 */ /* 0x000e6e0000000a00 */
[----:B------:R-:W-:-:S08]  /*0580*/  DMUL R2, R18, R8 ;  /* 0x0000000812027228 */ /* 0x000fd00000000000 */
[----:B------:R-:W-:Y:S01]  /*0590*/  DFMA R12, R2, -R10, R8 ;  /* 0x8000000a020c722b */ /* 0x000fe20000000008 */
[----:B--2---:R-:W1:Y:S07]  /*05a0*/  I2F.F64 R10, R6 ;  /* 0x00000006000a7312 */ /* 0x004e6e0000201c00 */
[----:B------:R-:W-:Y:S02]  /*05b0*/  DFMA R2, R18, R12, R2 ;  /* 0x0000000c1202722b */ /* 0x000fe40000000002 */
[----:B-1----:R-:W-:-:S08]  /*05c0*/  DFMA R10, R10, UR6, R14 ;  /* 0x000000060a0a7c2b */ /* 0x002fd0000800000e */
[----:B------:R-:W-:-:S05]  /*05d0*/  FFMA R4, RZ, UR8, R3 ;  /* 0x00000008ff047c23 */ /* 0x000fca0008000003 */
[----:B------:R-:W-:Y:S01]  /*05e0*/  FSETP.GT.AND P0, PT, |R4|, 1.469367938527859385e-39, PT ;  /* 0x001000000400780b */ /* 0x000fe20003f04200 */
[----:B------:R-:W-:-:S12]  /*05f0*/  DADD R16, R16, -R10 ;  /* 0x0000000010107229 */ /* 0x000fd8000000080a */
        /* <DEDUP_REMOVED lines=8> */
.L_x_43:
[----:B------:R-:W-:Y:S05]  /*0680*/  BSYNC.RECONVERGENT B0 ;  /* 0x0000000000007941 */ /* 0x000fea0003800200 */
.L_x_42:
        /* <DEDUP_REMOVED lines=20> */
[----:B------:R-:W-:Y:S02]  /*07d0*/  MOV R9, R17 ;  /* 0x0000001100097202 */ /* 0x000fe40000000f00 */
[----:B------:R-:W-:Y:S01]  /*07e0*/  MOV R4, 0x820 ;  /* 0x0000082000047802 */ /* 0x000fe20000000f00 */
[----:B0-----:R-:W-:Y:S02]  /*07f0*/  IMAD.U32 R10, RZ, RZ, UR6 ;  /* 0x00000006ff0a7e24 */ /* 0x001fe4000f8e00ff */
[----:B------:R-:W-:-:S07]  /*0800*/  IMAD.U32 R11, RZ, RZ, UR7 ;  /* 0x00000007ff0b7e24 */ /* 0x000fce000f8e00ff */
[----:B------:R-:W-:Y:S05]  /*0810*/  CALL.REL.NOINC `($__internal_2_$__cuda_sm20_div_rn_f64_full) ;  /* 0x0000000000e07944 */ /* 0x000fea0003c00000 */
[----:B------:R-:W-:Y:S02]  /*0820*/  IMAD.MOV.U32 R8, RZ, RZ, R20 ;  /* 0x000000ffff087224 */ /* 0x000fe400078e0014 */
[----:B------:R-:W-:-:S07]  /*0830*/  IMAD.MOV.U32 R9, RZ, RZ, R21 ;  /* 0x000000ffff097224 */ /* 0x000fce00078e0015 */
.L_x_45:
[----:B------:R-:W-:Y:S05]  /*0840*/  BSYNC.RECONVERGENT B0 ;  /* 0x0000000000007941 */ /* 0x000fea0003800200 */
.L_x_44:
[----:B------:R-:W0:Y:S02]  /*0850*/  LDCU UR6, c[0x0][0x380] ;  /* 0x00007000ff0677ac */ /* 0x000e240008000800 */
[----:B0-----:R-:W-:-:S13]  /*0860*/  ISETP.GE.AND P0, PT, R0, UR6, PT ;  /* 0x0000000600007c0c */ /* 0x001fda000bf06270 */
[----:B------:R-:W-:Y:S05]  /*0870*/  @P0 EXIT ;  /* 0x000000000000094d */ /* 0x000fea0003800000 */
[----:B------:R-:W0:Y:S01]  /*0880*/  LDC.64 R10, c[0x0][0x3b8] ;  /* 0x0000ee00ff0a7b82 */ /* 0x000e220000000a00 */
[----:B------:R-:W-:Y:S01]  /*0890*/  LOP3.LUT R7, R5, R6, RZ, 0xfc, !PT ;  /* 0x0000000605077212 */ /* 0x000fe200078efcff */
[----:B0-----:R-:W-:Y:S02]  /*08a0*/  VIADD R11, R11, 0xffffffff ;  /* 0xffffffff0b0b7836 */ /* 0x001fe40000000000 */
[----:B------:R-:W-:-:S03]  /*08b0*/  VIADD R4, R10, 0xffffffff ;  /* 0xffffffff0a047836 */ /* 0x000fc60000000000 */
[----:B------:R-:W-:-:S04]  /*08c0*/  ISETP.GE.AND P0, PT, R6, R11, PT ;  /* 0x0000000b0600720c */ /* 0x000fc80003f06270 */
[----:B------:R-:W-:-:S04]  /*08d0*/  ISETP.GE.OR P0, PT, R5, R4, P0 ;  /* 0x000000040500720c */ /* 0x000fc80000706670 */
[----:B------:R-:W-:-:S13]  /*08e0*/  ISETP.LT.OR P0, PT, R7, RZ, P0 ;  /* 0x000000ff0700720c */ /* 0x000fda0000701670 */
[----:B------:R-:W-:Y:S05]  /*08f0*/  @P0 BRA `(.L_x_46) ;  /* 0x00000000008c0947 */ /* 0x000fea0003800000 */
[----:B------:R-:W0:Y:S01]  /*0900*/  LDC.64 R24, c[0x0][0x3c0] ;  /* 0x0000f000ff187b82 */ /* 0x000e220000000a00 */
[----:B------:R-:W-:Y:S01]  /*0910*/  IMAD R11, R6, R10, R5 ;  /* 0x0000000a060b7224 */ /* 0x000fe200078e0205 */
[----:B------:R-:W-:-:S06]  /*0920*/  DADD R12, -R8, 1 ;  /* 0x3ff00000080c7429 */ /* 0x000fcc0000000100 */
[----:B------:R-:W1:Y:S01]  /*0930*/  LDC.64 R16, c[0x0][0x3d0] ;  /* 0x0000f400ff107b82 */ /* 0x000e620000000a00 */
[----:B0-----:R-:W-:-:S05]  /*0940*/  IMAD.WIDE R24, R11, 0x8, R24 ;  /* 0x000000080b187825 */ /* 0x001fca00078e0218 */
[----:B------:R-:W2:Y:S01]  /*0950*/  LDG.E.64 R4, desc[UR4][R24.64+0x8] ;  /* 0x0000080418047981 */ /* 0x000ea2000c1e1b00 */
[----:B------:R-:W-:-:S03]  /*0960*/  IMAD.WIDE R28, R10, 0x8, R24 ;  /* 0x000000080a1c7825 */ /* 0x000fc600078e0218 */
[----:B------:R-:W3:Y:S04]  /*0970*/  LDG.E.64 R22, desc[UR4][R24.64] ;  /* 0x0000000418167981 */ /* 0x000ee8000c1e1b00 */
[----:B------:R-:W4:Y:S04]  /*0980*/  LDG.E.64 R20, desc[UR4][R28.64] ;  /* 0x000000041c147981 */ /* 0x000f28000c1e1b00 */
[----:B------:R-:W5:Y:S01]  /*0990*/  LDG.E.64 R18, desc[UR4][R28.64+0x8] ;  /* 0x000008041c127981 */ /* 0x000f62000c1e1b00 */
[----:B------:R-:W-:Y:S01]  /*09a0*/  DMUL R6, R12, R2 ;  /* 0x000000020c067228 */ /* 0x000fe20000000000 */
[----:B-1----:R-:W-:Y:S01]  /*09b0*/  IMAD.WIDE R16, R0, 0x8, R16 ;  /* 0x0000000800107825 */ /* 0x002fe200078e0210 */
[----:B------:R-:W-:-:S02]  /*09c0*/  DMUL R12, R14, R12 ;  /* 0x0000000c0e0c7228 */ /* 0x000fc40000000000 */
[----:B------:R-:W-:Y:S02]  /*09d0*/  DMUL R14, R14, R8 ;  /* 0x000000080e0e7228 */ /* 0x000fe40000000000 */
[----:B------:R-:W-:Y:S02]  /*09e0*/  DMUL R2, R8, R2 ;  /* 0x0000000208027228 */ /* 0x000fe40000000000 */
[----:B--2---:R-:W-:Y:S01]  /*09f0*/  DMUL R26, R6, R4 ;  /* 0x00000004061a7228 */ /* 0x004fe20000000000 */
[----:B------:R-:W0:Y:S07]  /*0a00*/  LDC.64 R4, c[0x0][0x3c8] ;  /* 0x0000f200ff047b82 */ /* 0x000e2e0000000a00 */
[----:B---3--:R-:W-:-:S08]  /*0a10*/  DFMA R22, R12, R22, R26 ;  /* 0x000000160c16722b */ /* 0x008fd0000000001a */
[----:B----4-:R-:W-:-:S08]  /*0a20*/  DFMA R20, R14, R20, R22 ;  /* 0x000000140e14722b */ /* 0x010fd00000000016 */
[----:B-----5:R-:W-:Y:S01]  /*0a30*/  DFMA R18, R2, R18, R20 ;  /* 0x000000120212722b */ /* 0x020fe20000000014 */
[----:B0-----:R-:W-:-:S06]  /*0a40*/  IMAD.WIDE R4, R11, 0x8, R4 ;  /* 0x000000080b047825 */ /* 0x001fcc00078e0204 */
[----:B------:R-:W-:Y:S04]  /*0a50*/  STG.E.64 desc[UR4][R16.64], R18 ;  /* 0x0000001210007986 */ /* 0x000fe8000c101b04 */
[----:B------:R-:W2:Y:S01]  /*0a60*/  LDG.E.64 R20, desc[UR4][R4.64+0x8] ;  /* 0x0000080404147981 */ /* 0x000ea2000c1e1b00 */
[----:B------:R-:W-:-:S03]  /*0a70*/  IMAD.WIDE R10, R10, 0x8, R4 ;  /* 0x000000080a0a7825 */ /* 0x000fc600078e0204 */
[----:B------:R-:W3:Y:S04]  /*0a80*/  LDG.E.64 R8, desc[UR4][R4.64] ;  /* 0x0000000404087981 */ /* 0x000ee8000c1e1b00 */
[----:B------:R-:W4:Y:S04]  /*0a90*/  LDG.E.64 R22, desc[UR4][R10.64] ;  /* 0x000000040a167981 */ /* 0x000f28000c1e1b00 */
[----:B------:R-:W5:Y:S01]  /*0aa0*/  LDG.E.64 R24, desc[UR4][R10.64+0x8] ;  /* 0x000008040a187981 */ /* 0x000f62000c1e1b00 */
[----:B--2---:R-:W-:Y:S01]  /*0ab0*/  DMUL R20, R6, R20 ;  /* 0x0000001406147228 */ /* 0x004fe20000000000 */
[----:B------:R-:W0:Y:S07]  /*0ac0*/  LDC.64 R6, c[0x0][0x3d8] ;  /* 0x0000f600ff067b82 */ /* 0x000e2e0000000a00 */
[----:B---3--:R-:W-:-:S08]  /*0ad0*/  DFMA R8, R12, R8, R20 ;  /* 0x000000080c08722b */ /* 0x008fd00000000014 */
[----:B----4-:R-:W-:-:S08]  /*0ae0*/  DFMA R8, R14, R22, R8 ;  /* 0x000000160e08722b */ /* 0x010fd00000000008 */
[----:B-----5:R-:W-:Y:S01]  /*0af0*/  DFMA R8, R2, R24, R8 ;  /* 0x000000180208722b */ /* 0x020fe20000000008 */
[----:B0-----:R-:W-:-:S06]  /*0b00*/  IMAD.WIDE R2, R0, 0x8, R6 ;  /* 0x0000000800027825 */ /* 0x001fcc00078e0206 */
[----:B------:R-:W-:Y:S01]  /*0b10*/  STG.E.64 desc[UR4][R2.64], R8 ;  /* 0x0000000802007986 */ /* 0x000fe2000c101b04 */
[----:B------:R-:W-:Y:S05]  /*0b20*/  EXIT ;  /* 0x000000000000794d */ /* 0x000fea0003800000 */
.L_x_46:
[----:B------:R-:W0:Y:S08]  /*0b30*/  LDC.64 R2, c[0x0][0x3d0] ;  /* 0x0000f400ff027b82 */ /* 0x000e300000000a00 */
[----:B------:R-:W1:Y:S01]  /*0b40*/  LDC.64 R4, c[0x0][0x3d8] ;  /* 0x0000f600ff047b82 */ /* 0x000e620000000a00 */
[----:B0-----:R-:W-:-:S05]  /*0b50*/  IMAD.WIDE R2, R0, 0x8, R2 ;  /* 0x0000000800027825 */ /* 0x001fca00078e0202 */
[----:B------:R-:W-:Y:S01]  /*0b60*/  STG.E.64 desc[UR4][R2.64], RZ ;  /* 0x000000ff02007986 */ /* 0x000fe2000c101b04 */
[----:B-1----:R-:W-:-:S05]  /*0b70*/  IMAD.WIDE R4, R0, 0x8, R4 ;  /* 0x0000000800047825 */ /* 0x002fca00078e0204 */
[----:B------:R-:W-:Y:S01]  /*0b80*/  STG.E.64 desc[UR4][R4.64], RZ ;  /* 0x000000ff04007986 */ /* 0x000fe2000c101b04 */
[----:B------:R-:W-:Y:S05]  /*0b90*/  EXIT ;  /* 0x000000000000794d */ /* 0x000fea0003800000 */
        .weak           $__internal_2_$__cuda_sm20_div_rn_f64_full
        .type           $__internal_2_$__cuda_sm20_div_rn_f64_full,@function
        .size           $__internal_2_$__cuda_sm20_div_rn_f64_full,(.L_x_70 - $__internal_2_$__cuda_sm20_div_rn_f64_full)
$__internal_2_$__cuda_sm20_div_rn_f64_full:
[C---:B------:R-:W-:Y:S01]  /*0ba0*/  FSETP.GEU.AND P0, PT, |R11|.reuse, 1.469367938527859385e-39, PT ;  /* 0x001000000b00780b */ /* 0x040fe20003f0e200 */
[----:B------:R-:W-:Y:S01]  /*0bb0*/  IMAD.MOV.U32 R26, RZ, RZ, 0x1ca00000 ;  /* 0x1ca00000ff1a7424 */ /* 0x000fe200078e00ff */
[----:B------:R-:W-:Y:S01]  /*0bc0*/  LOP3.LUT R12, R11, 0x800fffff, RZ, 0xc0, !PT ;  /* 0x800fffff0b0c7812 */ /* 0x000fe200078ec0ff */
[----:B------:R-:W-:Y:S01]  /*0bd0*/  BSSY.RECONVERGENT B1, `(.L_x_47) ;  /* 0x0000054000017945 */ /* 0x000fe20003800200 */
[C---:B------:R-:W-:Y:S02]  /*0be0*/  FSETP.GEU.AND P2, PT, |R9|.reuse, 1.469367938527859385e-39, PT ;  /* 0x001000000900780b */ /* 0x040fe40003f4e200 */
[----:B------:R-:W-:Y:S01]  /*0bf0*/  LOP3.LUT R13, R12, 0x3ff00000, RZ, 0xfc, !PT ;  /* 0x3ff000000c0d7812 */ /* 0x000fe200078efcff */
[----:B------:R-:W-:Y:S01]  /*0c00*/  IMAD.MOV.U32 R12, RZ, RZ, R10 ;  /* 0x000000ffff0c7224 */ /* 0x000fe200078e000a */
[----:B------:R-:W-:Y:S02]  /*0c10*/  MOV R20, 0x1 ;  /* 0x0000000100147802 */ /* 0x000fe40000000f00 */
[----:B------:R-:W-:-:S02]  /*0c20*/  LOP3.LUT R7, R9, 0x7ff00000, RZ, 0xc0, !PT ;  /* 0x7ff0000009077812 */ /* 0x000fc400078ec0ff */
[----:B------:R-:W-:Y:S01]  /*0c30*/  LOP3.LUT R28, R11, 0x7ff00000, RZ, 0xc0, !PT ;  /* 0x7ff000000b1c7812 */ /* 0x000fe200078ec0ff */
[----:B------:R-:W-:Y:S02]  /*0c40*/  @!P0 DMUL R12, R10, 8.98846567431157953865e+307 ;  /* 0x7fe000000a0c8828 */ /* 0x000fe40000000000 */
[----:B------:R-:W-:Y:S01]  /*0c50*/  IMAD.MOV.U32 R27, RZ, RZ, R7 ;  /* 0x000000ffff1b7224 */ /* 0x000fe200078e0007 */
[----:B------:R-:W-:Y:S02]  /*0c60*/  ISETP.GE.U32.AND P1, PT, R7, R28, PT ;  /* 0x0000001c0700720c */ /* 0x000fe40003f26070 */
[----:B------:R-:W-:Y:S01]  /*0c70*/  @!P2 LOP3.LUT R18, R11, 0x7ff00000, RZ, 0xc0, !PT ;  /* 0x7ff000000b12a812 */ /* 0x000fe200078ec0ff */
[----:B------:R-:W0:Y:S03]  /*0c80*/  MUFU.RCP64H R21, R13 ;  /* 0x0000000d00157308 */ /* 0x000e260000001800 */
[----:B------:R-:W-:Y:S01]  /*0c90*/  @!P2 ISETP.GE.U32.AND P3, PT, R7, R18, PT ;  /* 0x000000120700a20c */ /* 0x000fe20003f66070 */
[----:B------:R-:W-:Y:S01]  /*0ca0*/  IMAD.MOV.U32 R18, RZ, RZ, R8 ;  /* 0x000000ffff127224 */ /* 0x000fe200078e0008 */
[----:B------:R-:W-:-:S02]  /*0cb0*/  @!P0 LOP3.LUT R28, R13, 0x7ff00000, RZ, 0xc0, !PT ;  /* 0x7ff000000d1c8812 */ /* 0x000fc400078ec0ff */
[----:B------:R-:W-:-:S03]  /*0cc0*/  @!P2 SEL R19, R26, 0x63400000, !P3 ;  /* 0x634000001a13a807 */ /* 0x000fc60005800000 */
[----:B------:R-:W-:Y:S01]  /*0cd0*/  VIADD R29, R28, 0xffffffff ;  /* 0xffffffff1c1d7836 */ /* 0x000fe20000000000 */
[----:B------:R-:W-:-:S04]  /*0ce0*/  @!P2 LOP3.LUT R24, R19, 0x80000000, R9, 0xf8, !PT ;  /* 0x800000001318a812 */ /* 0x000fc800078ef809 */
[----:B------:R-:W-:Y:S01]  /*0cf0*/  @!P2 LOP3.LUT R25, R24, 0x100000, RZ, 0xfc, !PT ;  /* 0x001000001819a812 */ /* 0x000fe200078efcff */
[----:B------:R-:W-:Y:S01]  /*0d00*/  @!P2 IMAD.MOV.U32 R24, RZ, RZ, RZ ;  /* 0x000000ffff18a224 */ /* 0x000fe200078e00ff */
[----:B0-----:R-:W-:-:S08]  /*0d10*/  DFMA R22, R20, -R12, 1 ;  /* 0x3ff000001416742b */ /* 0x001fd0000000080c */
[----:B------:R-:W-:-:S08]  /*0d20*/  DFMA R22, R22, R22, R22 ;  /* 0x000000161616722b */ /* 0x000fd00000000016 */
[----:B------:R-:W-:Y:S01]  /*0d30*/  DFMA R22, R20, R22, R20 ;  /* 0x000000161416722b */ /* 0x000fe20000000014 */
[----:B------:R-:W-:-:S04]  /*0d40*/  SEL R21, R26, 0x63400000, !P1 ;  /* 0x634000001a157807 */ /* 0x000fc80004800000 */
[----:B------:R-:W-:-:S03]  /*0d50*/  LOP3.LUT R19, R21, 0x800fffff, R9, 0xf8, !PT ;  /* 0x800fffff15137812 */ /* 0x000fc600078ef809 */
[----:B------:R-:W-:-:S03]  /*0d60*/  DFMA R20, R22, -R12, 1 ;  /* 0x3ff000001614742b */ /* 0x000fc6000000080c */
[----:B------:R-:W-:-:S05]  /*0d70*/  @!P2 DFMA R18, R18, 2, -R24 ;  /* 0x400000001212a82b */ /* 0x000fca0000000818 */
[----:B------:R-:W-:-:S05]  /*0d80*/  DFMA R20, R22, R20, R22 ;  /* 0x000000141614722b */ /* 0x000fca0000000016 */
[----:B------:R-:W-:-:S03]  /*0d90*/  @!P2 LOP3.LUT R27, R19, 0x7ff00000, RZ, 0xc0, !PT ;  /* 0x7ff00000131ba812 */ /* 0x000fc600078ec0ff */
[----:B------:R-:W-:Y:S02]  /*0da0*/  DMUL R22, R20, R18 ;  /* 0x0000001214167228 */ /* 0x000fe40000000000 */
[----:B------:R-:W-:-:S05]  /*0db0*/  VIADD R24, R27, 0xffffffff ;  /* 0xffffffff1b187836 */ /* 0x000fca0000000000 */
[----:B------:R-:W-:Y:S01]  /*0dc0*/  ISETP.GT.U32.AND P0, PT, R24, 0x7feffffe, PT ;  /* 0x7feffffe1800780c */ /* 0x000fe20003f04070 */
[----:B------:R-:W-:-:S03]  /*0dd0*/  DFMA R24, R22, -R12, R18 ;  /* 0x8000000c1618722b */ /* 0x000fc60000000012 */
[----:B------:R-:W-:-:S05]  /*0de0*/  ISETP.GT.U32.OR P0, PT, R29, 0x7feffffe, P0 ;  /* 0x7feffffe1d00780c */ /* 0x000fca0000704470 */
[----:B------:R-:W-:-:S08]  /*0df0*/  DFMA R24, R20, R24, R22 ;  /* 0x000000181418722b */ /* 0x000fd00000000016 */
[----:B------:R-:W-:Y:S05]  /*0e00*/  @P0 BRA `(.L_x_48) ;  /* 0x00000000006c0947 */ /* 0x000fea0003800000 */
[----:B------:R-:W-:-:S04]  /*0e10*/  LOP3.LUT R20, R11, 0x7ff00000, RZ, 0xc0, !PT ;  /* 0x7ff000000b147812 */ /* 0x000fc800078ec0ff */
[CC--:B------:R-:W-:Y:S02]  /*0e20*/  VIADDMNMX R8, R7.reuse, -R20.reuse, 0xb9600000, !PT ;  /* 0xb960000007087446 */ /* 0x0c0fe40007800914 */
[----:B------:R-:W-:Y:S02]  /*0e30*/  ISETP.GE.U32.AND P0, PT, R7, R20, PT ;  /* 0x000000140700720c */ /* 0x000fe40003f06070 */
[----:B------:R-:W-:Y:S01]  /*0e40*/  VIMNMX R7, PT, PT, R8, 0x46a00000, PT ;  /* 0x46a0000008077848 */ /* 0x000fe20003fe0100 */
[----:B------:R-:W-:Y:S01]  /*0e50*/  IMAD.MOV.U32 R8, RZ, RZ, RZ ;  /* 0x000000ffff087224 */ /* 0x000fe200078e00ff */
[----:B------:R-:W-:-:S05]  /*0e60*/  SEL R26, R26, 0x63400000, !P0 ;  /* 0x634000001a1a7807 */ /* 0x000fca0004000000 */
[----:B------:R-:W-:-:S05]  /*0e70*/  IMAD.IADD R7, R7, 0x1, -R26 ;  /* 0x0000000107077824 */ /* 0x000fca00078e0a1a */
[----:B------:R-:W-:-:S06]  /*0e80*/  IADD3 R9, PT, PT, R7, 0x7fe00000, RZ ;  /* 0x7fe0000007097810 */ /* 0x000fcc0007ffe0ff */
[----:B------:R-:W-:-:S10]  /*0e90*/  DMUL R20, R24, R8 ;  /* 0x0000000818147228 */ /* 0x000fd40000000000 */
[----:B------:R-:W-:-:S13]  /*0ea0*/  FSETP.GTU.AND P0, PT, |R21|, 1.469367938527859385e-39, PT ;  /* 0x001000001500780b */ /* 0x000fda0003f0c200 */
[----:B------:R-:W-:Y:S05]  /*0eb0*/  @P0 BRA `(.L_x_49) ;  /* 0x0000000000940947 */ /* 0x000fea0003800000 */
[----:B------:R-:W-:Y:S01]  /*0ec0*/  DFMA R12, R24, -R12, R18 ;  /* 0x8000000c180c722b */ /* 0x000fe20000000012 */
[----:B------:R-:W-:-:S09]  /*0ed0*/  IMAD.MOV.U32 R8, RZ, RZ, RZ ;  /* 0x000000ffff087224 */ /* 0x000fd200078e00ff */
        /* <DEDUP_REMOVED lines=14> */
.L_x_48:
        /* <DEDUP_REMOVED lines=16> */
.L_x_51:
[----:B------:R-:W-:Y:S01]  /*10c0*/  LOP3.LUT R21, R11, 0x80000, RZ, 0xfc, !PT ;  /* 0x000800000b157812 */ /* 0x000fe200078efcff */
[----:B------:R-:W-:Y:S01]  /*10d0*/  IMAD.MOV.U32 R20, RZ, RZ, R10 ;  /* 0x000000ffff147224 */ /* 0x000fe200078e000a */
[----:B------:R-:W-:Y:S06]  /*10e0*/  BRA `(.L_x_49) ;  /* 0x0000000000087947 */ /* 0x000fec0003800000 */
.L_x_50:
[----:B------:R-:W-:Y:S01]  /*10f0*/  LOP3.LUT R21, R9, 0x80000, RZ, 0xfc, !PT ;  /* 0x0008000009157812 */ /* 0x000fe200078efcff */
[----:B------:R-:W-:-:S07]  /*1100*/  IMAD.MOV.U32 R20, RZ, RZ, R8 ;  /* 0x000000ffff147224 */ /* 0x000fce00078e0008 */
.L_x_49:
[----:B------:R-:W-:Y:S05]  /*1110*/  BSYNC.RECONVERGENT B1 ;  /* 0x0000000000017941 */ /* 0x000fea0003800200 */
.L_x_47:
[----:B------:R-:W-:Y:S02]  /*1120*/  IMAD.MOV.U32 R8, RZ, RZ, R4 ;  /* 0x000000ffff087224 */ /* 0x000fe400078e0004 */
[----:B------:R-:W-:-:S04]  /*1130*/  IMAD.MOV.U32 R9, RZ, RZ, 0x0 ;  /* 0x00000000ff097424 */ /* 0x000fc800078e00ff */
[----:B------:R-:W-:Y:S05]  /*1140*/  RET.REL.NODEC R8 `(m2p_rectmesh2d_vector) ;  /* 0xffffffec08ac7950 */ /* 0x000fea0003c3ffff */
.L_x_52:
        /* <DEDUP_REMOVED lines=11> */
.L_x_70:


//--------------------- .text.m2p_rectmesh2d_scalar --------------------------
	.section	.text.m2p_rectmesh2d_scalar,"ax",@progbits
	.align	128
        .global         m2p_rectmesh2d_scalar
        .type           m2p_rectmesh2d_scalar,@function
        .size           m2p_rectmesh2d_scalar,(.L_x_71 - m2p_rectmesh2d_scalar)
        .other          m2p_rectmesh2d_scalar,@"STO_CUDA_ENTRY STV_DEFAULT"
m2p_rectmesh2d_scalar:
.text.m2p_rectmesh2d_scalar:
        /* <DEDUP_REMOVED lines=35> */
[----:B------:R-:W-:Y:S05]  /*0230*/  CALL.REL.NOINC `($__internal_3_$__cuda_sm20_div_rn_f64_full) ;  /* 0x0000000800147944 */ /* 0x000fea0003c00000 */
[----:B------:R-:W-:Y:S02]  /*0240*/  IMAD.MOV.U32 R4, RZ, RZ, R20 ;  /* 0x000000ffff047224 */ /* 0x000fe400078e0014 */
[----:B------:R-:W-:-:S07]  /*0250*/  IMAD.MOV.U32 R5, RZ, RZ, R21 ;  /* 0x000000ffff057224 */ /* 0x000fce00078e0015 */
.L_x_54:
[----:B------:R-:W-:Y:S05]  /*0260*/  BSYNC.RECONVERGENT B0 ;  /* 0x0000000000007941 */ /* 0x000fea0003800200 */
.L_x_53:
        /* <DEDUP_REMOVED lines=27> */
[----:B------:R-:W-:Y:S05]  /*0420*/  CALL.REL.NOINC `($__internal_3_$__cuda_sm20_div_rn_f64_full) ;  /* 0x0000000400987944 */ /* 0x000fea0003c00000 */
[----:B------:R-:W-:Y:S02]  /*0430*/  IMAD.MOV.U32 R6, RZ, RZ, R20 ;  /* 0x000000ffff067224 */ /* 0x000fe400078e0014 */
[----:B------:R-:W-:-:S07]  /*0440*/  IMAD.MOV.U32 R7, RZ, RZ, R21 ;  /* 0x000000ffff077224 */ /* 0x000fce00078e0015 */
.L_x_56:
[----:B------:R-:W-:Y:S05]  /*0450*/  BSYNC.RECONVERGENT B0 ;  /* 0x0000000000007941 */ /* 0x000fea0003800200 */
.L_x_55:
        /* <DEDUP_REMOVED lines=34> */
.L_x_58:
[----:B------:R-:W-:Y:S05]  /*0680*/  BSYNC.RECONVERGENT B0 ;  /* 0x0000000000007941 */ /* 0x000fea0003800200 */
.L_x_57:
        /* <DEDUP_REMOVED lines=22> */
[----:B0-----:R-:W-:Y:S02]  /*07f0*/  IMAD.U32 R10, RZ, RZ, UR6 ;  /* 0x00000006ff0a7e24 */ /* 0x001fe4000f8e00ff */
[----:B------:R-:W-:-:S07]  /*0800*/  IMAD.U32 R11, RZ, RZ, UR7 ;  /* 0x00000007ff0b7e24 */ /* 0x000fce000f8e00ff */
[----:B------:R-:W-:Y:S05]  /*0810*/  CALL.REL.NOINC `($__internal_3_$__cuda_sm20_div_rn_f64_full) ;  /* 0x00000000009c7944 */ /* 0x000fea0003c00000 */
[----:B------:R-:W-:Y:S02]  /*0820*/  IMAD.MOV.U32 R8, RZ, RZ, R20 ;  /* 0x000000ffff087224 */ /* 0x000fe400078e0014 */
[----:B------:R-:W-:-:S07]  /*0830*/  IMAD.MOV.U32 R9, RZ, RZ, R21 ;  /* 0x000000ffff097224 */ /* 0x000fce00078e0015 */
.L_x_60:
[----:B------:R-:W-:Y:S05]  /*0840*/  BSYNC.RECONVERGENT B0 ;  /* 0x0000000000007941 */ /* 0x000fea0003800200 */
.L_x_59:
        /* <DEDUP_REMOVED lines=12> */
[----:B------:R-:W-:-:S04]  /*0910*/  IMAD R5, R6, R10, R5 ;  /* 0x0000000a06057224 */ /* 0x000fc800078e0205 */
[----:B0-----:R-:W-:-:S05]  /*0920*/  IMAD.WIDE R16, R5, 0x8, R16 ;  /* 0x0000000805107825 */ /* 0x001fca00078e0210 */
[----:B------:R-:W2:Y:S01]  /*0930*/  LDG.E.64 R12, desc[UR4][R16.64+0x8] ;  /* 0x00000804100c7981 */ /* 0x000ea2000c1e1b00 */
[----:B------:R-:W-:-:S03]  /*0940*/  IMAD.WIDE R22, R10, 0x8, R16 ;  /* 0x000000080a167825 */ /* 0x000fc600078e0210 */
[----:B------:R-:W3:Y:S04]  /*0950*/  LDG.E.64 R4, desc[UR4][R16.64] ;  /* 0x0000000410047981 */ /* 0x000ee8000c1e1b00 */
[----:B------:R-:W4:Y:S04]  /*0960*/  LDG.E.64 R6, desc[UR4][R22.64] ;  /* 0x0000000416067981 */ /* 0x000f28000c1e1b00 */
[----:B------:R-:W5:Y:S01]  /*0970*/  LDG.E.64 R10, desc[UR4][R22.64+0x8] ;  /* 0x00000804160a7981 */ /* 0x000f62000c1e1b00 */
[----:B------:R-:W-:-:S08]  /*0980*/  DADD R24, -R8, 1 ;  /* 0x3ff0000008187429 */ /* 0x000fd00000000100 */
[-C--:B------:R-:W-:Y:S02]  /*0990*/  DMUL R18, R24, R2.reuse ;  /* 0x0000000218127228 */ /* 0x080fe40000000000 */
[----:B------:R-:W-:-:S06]  /*09a0*/  DMUL R2, R8, R2 ;  /* 0x0000000208027228 */ /* 0x000fcc0000000000 */
[----:B--2---:R-:W-:Y:S02]  /*09b0*/  DMUL R20, R12, R18 ;  /* 0x000000120c147228 */ /* 0x004fe40000000000 */
[C---:B------:R-:W-:Y:S01]  /*09c0*/  DMUL R18, R14.reuse, R24 ;  /* 0x000000180e127228 */ /* 0x040fe20000000000 */
[----:B------:R-:W0:Y:S01]  /*09d0*/  LDC.64 R12, c[0x0][0x3c8] ;  /* 0x0000f200ff0c7b82 */ /* 0x000e220000000a00 */
[----:B------:R-:W-:-:S06]  /*09e0*/  DMUL R14, R14, R8 ;  /* 0x000000080e0e7228 */ /* 0x000fcc0000000000 */
[----:B---3--:R-:W-:-:S08]  /*09f0*/  DFMA R4, R4, R18, R20 ;  /* 0x000000120404722b */ /* 0x008fd00000000014 */
[----:B----4-:R-:W-:-:S08]  /*0a00*/  DFMA R4, R6, R14, R4 ;  /* 0x0000000e0604722b */ /* 0x010fd00000000004 */
[----:B-----5:R-:W-:Y:S01]  /*0a10*/  DFMA R2, R10, R2, R4 ;  /* 0x000000020a02722b */ /* 0x020fe20000000004 */
[----:B0-----:R-:W-:-:S06]  /*0a20*/  IMAD.WIDE R12, R0, 0x8, R12 ;  /* 0x00000008000c7825 */ /* 0x001fcc00078e020c */
[----:B------:R-:W-:Y:S01]  /*0a30*/  STG.E.64 desc[UR4][R12.64], R2 ;  /* 0x000000020c007986 */ /* 0x000fe2000c101b04 */
[----:B------:R-:W-:Y:S05]  /*0a40*/  EXIT ;  /* 0x000000000000794d */ /* 0x000fea0003800000 */
.L_x_61:
[----:B------:R-:W0:Y:S02]  /*0a50*/  LDC.64 R2, c[0x0][0x3c8] ;  /* 0x0000f200ff027b82 */ /* 0x000e240000000a00 */
[----:B0-----:R-:W-:-:S05]  /*0a60*/  IMAD.WIDE R2, R0, 0x8, R2 ;  /* 0x0000000800027825 */ /* 0x001fca00078e0202 */
[----:B------:R-:W-:Y:S01]  /*0a70*/  STG.E.64 desc[UR4][R2.64], RZ ;  /* 0x000000ff02007986 */ /* 0x000fe2000c101b04 */
[----:B------:R-:W-:Y:S05]  /*0a80*/  EXIT ;  /* 0x000000000000794d */ /* 0x000fea0003800000 */
        .weak           $__internal_3_$__cuda_sm20_div_rn_f64_full
        .type           $__internal_3_$__cuda_sm20_div_rn_f64_full,@function
        .size           $__internal_3_$__cuda_sm20_div_rn_f64_full,(.L_x_71 - $__internal_3_$__cuda_sm20_div_rn_f64_full)
$__internal_3_$__cuda_sm20_div_rn_f64_full:
[C---:B------:R-:W-:Y:S01]  /*0a90*/  FSETP.GEU.AND P0, PT, |R11|.reuse, 1.469367938527859385e-39, PT ;  /* 0x001000000b00780b */ /* 0x040fe20003f0e200 */
[----:B------:R-:W-:Y:S01]  /*0aa0*/  IMAD.MOV.U32 R20, RZ, RZ, 0x1 ;  /* 0x00000001ff147424 */ /* 0x000fe200078e00ff */
[----:B------:R-:W-:Y:S01]  /*0ab0*/  LOP3.LUT R12, R11, 0x800fffff, RZ, 0xc0, !PT ;  /* 0x800fffff0b0c7812 */ /* 0x000fe200078ec0ff */
[----:B------:R-:W-:Y:S01]  /*0ac0*/  BSSY.RECONVERGENT B1, `(.L_x_62) ;  /* 0x0000054000017945 */ /* 0x000fe20003800200 */
[C---:B------:R-:W-:Y:S02]  /*0ad0*/  FSETP.GEU.AND P2, PT, |R9|.reuse, 1.469367938527859385e-39, PT ;  /* 0x001000000900780b */ /* 0x040fe40003f4e200 */
[----:B------:R-:W-:Y:S01]  /*0ae0*/  LOP3.LUT R13, R12, 0x3ff00000, RZ, 0xfc, !PT ;  /* 0x3ff000000c0d7812 */ /* 0x000fe200078efcff */
[----:B------:R-:W-:Y:S01]  /*0af0*/  IMAD.MOV.U32 R12, RZ, RZ, R10 ;  /* 0x000000ffff0c7224 */ /* 0x000fe200078e000a */
[----:B------:R-:W-:Y:S02]  /*0b00*/  LOP3.LUT R7, R9, 0x7ff00000, RZ, 0xc0, !PT ;  /* 0x7ff0000009077812 */ /* 0x000fe400078ec0ff */
[----:B------:R-:W-:-:S02]  /*0b10*/  MOV R26, 0x1ca00000 ;  /* 0x1ca00000001a7802 */ /* 0x000fc40000000f00 */
[----:B------:R-:W-:Y:S01]  /*0b20*/  LOP3.LUT R28, R11, 0x7ff00000, RZ, 0xc0, !PT ;  /* 0x7ff000000b1c7812 */ /* 0x000fe200078ec0ff */
[----:B------:R-:W-:Y:S01]  /*0b30*/  @!P0 DMUL R12, R10, 8.98846567431157953865e+307 ;  /* 0x7fe000000a0c8828 */ /* 0x000fe20000000000 */
[----:B------:R-:W-:Y:S02]  /*0b40*/  IMAD.MOV.U32 R27, RZ, RZ, R7 ;  /* 0x000000ffff1b7224 */ /* 0x000fe400078e0007 */
        /* <DEDUP_REMOVED lines=33> */
[----:B------:R-:W-:-:S04]  /*0d60*/  IMAD.IADD R7, R7, 0x1, -R26 ;  /* 0x0000000107077824 */ /* 0x000fc800078e0a1a */
[----:B------:R-:W-:-:S06]  /*0d70*/  VIADD R9, R7, 0x7fe00000 ;  /* 0x7fe0000007097836 */ /* 0x000fcc0000000000 */
        /* <DEDUP_REMOVED lines=10> */
[----:B------:R-:W-:Y:S01]  /*0e20*/  MOV R10, RZ ;  /* 0x000000ff000a7202 */ /* 0x000fe20000000f00 */
        /* <DEDUP_REMOVED lines=8> */
.L_x_63:
        /* <DEDUP_REMOVED lines=12> */
[----:B------:R-:W-:Y:S02]  /*0f70*/  @!P0 IMAD.MOV.U32 R20, RZ, RZ, RZ ;  /* 0x000000ffff148224 */ /* 0x000fe400078e00ff */
[----:B------:R-:W-:Y:S02]  /*0f80*/  @P0 IMAD.MOV.U32 R20, RZ, RZ, RZ ;  /* 0x000000ffff140224 */ /* 0x000fe400078e00ff */
[----:B------:R-:W-:Y:S01]  /*0f90*/  @P0 IMAD.MOV.U32 R21, RZ, RZ, R7 ;  /* 0x000000ffff150224 */ /* 0x000fe200078e0007 */
[----:B------:R-:W-:Y:S06]  /*0fa0*/  BRA `(.L_x_64) ;  /* 0x0000000000147947 */ /* 0x000fec0003800000 */
.L_x_66:
[----:B------:R-:W-:Y:S01]  /*0fb0*/  LOP3.LUT R21, R11, 0x80000, RZ, 0xfc, !PT ;  /* 0x000800000b157812 */ /* 0x000fe200078efcff */
[----:B------:R-:W-:Y:S01]  /*0fc0*/  IMAD.MOV.U32 R20, RZ, RZ, R10 ;  /* 0x000000ffff147224 */ /* 0x000fe200078e000a */
[----:B------:R-:W-:Y:S06]  /*0fd0*/  BRA `(.L_x_64) ;  /* 0x0000000000087947 */ /* 0x000fec0003800000 */
.L_x_65:
[----:B------:R-:W-:Y:S01]  /*0fe0*/  LOP3.LUT R21, R9, 0x80000, RZ, 0xfc, !PT ;  /* 0x0008000009157812 */ /* 0x000fe200078efcff */
[----:B------:R-:W-:-:S07]  /*0ff0*/  IMAD.MOV.U32 R20, RZ, RZ, R8 ;  /* 0x000000ffff147224 */ /* 0x000fce00078e0008 */
.L_x_64:
[----:B------:R-:W-:Y:S05]  /*1000*/  BSYNC.RECONVERGENT B1 ;  /* 0x0000000000017941 */ /* 0x000fea0003800200 */
.L_x_62:
[----:B------:R-:W-:Y:S02]  /*1010*/  IMAD.MOV.U32 R8, RZ, RZ, R4 ;  /* 0x000000ffff087224 */ /* 0x000fe400078e0004 */
[----:B------:R-:W-:-:S04]  /*1020*/  IMAD.MOV.U32 R9, RZ, RZ, 0x0 ;  /* 0x00000000ff097424 */ /* 0x000fc800078e00ff */
[----:B------:R-:W-:Y:S05]  /*1030*/  RET.REL.NODEC R8 `(m2p_rectmesh2d_scalar) ;  /* 0xffffffec08f07950 */ /* 0x000fea0003c3ffff */
.L_x_67:
        /* <DEDUP_REMOVED lines=12> */
.L_x_71:


//--------------------- .nv.shared.reserved.0     --------------------------
	.section	.nv.shared.reserved.0,"aw",@nobits
	.weak		__nv_reservedSMEM_offset_0_alias
	.size		__nv_reservedSMEM_offset_0_alias, 0, 64
	.other		__nv_reservedSMEM_offset_0_alias,@"STO_CUDA_RESERVED_SHARED STV_DEFAULT"
__nv_reservedSMEM_offset_0_alias:
	.zero		0
	.zero		64


//--------------------- .nv.constant0.m2p_rectmesh3d_vector --------------------------
	.section	.nv.constant0.m2p_rectmesh3d_vector,"a",@progbits
	.sectionflags	@""
	.align	4
.nv.constant0.m2p_rectmesh3d_vector:
	.zero		1040


//--------------------- .nv.constant0.m2p_rectmesh3d_scalar --------------------------
	.section	.nv.constant0.m2p_rectmesh3d_scalar,"a",@progbits
	.sectionflags	@""
	.align	4
.nv.constant0.m2p_rectmesh3d_scalar:
	.zero		1008


//--------------------- .nv.constant0.m2p_rectmesh2d_vector --------------------------
	.section	.nv.constant0.m2p_rectmesh2d_vector,"a",@progbits
	.sectionflags	@""
	.align	4
.nv.constant0.m2p_rectmesh2d_vector:
	.zero		992


//--------------------- .nv.constant0.m2p_rectmesh2d_scalar --------------------------
	.section	.nv.constant0.m2p_rectmesh2d_scalar,"a",@progbits
	.sectionflags	@""
	.align	4
.nv.constant0.m2p_rectmesh2d_scalar:
	.zero		976


//--------------------- SYMBOLS --------------------------

	.type		.nv.reservedSmem.offset0,@object
	.size		.nv.reservedSmem.offset0,0x4
